// auto-generated by cutlass_sweep.fmha — config: {"arch": "sm_90", "direction": "fwd", "dtype": "bf16", "head_dim": 64, "mask": "none", "schedule": "pingpong", "tile_kv": 128, "tile_q": 128}
#include "cutlass/cutlass.h"
#include "cute/tensor.hpp"
#include "cutlass/device_kernel.h"
#include "cutlass/kernel_hardware_info.h"
#include "88_hopper_fmha/collective/fmha_fusion.hpp"
#include "88_hopper_fmha/kernel/fmha_kernel_builder.hpp"

using namespace cute;
using Element = cutlass::bfloat16_t;
using TileShape = Shape<_128, _128, _64>;
using StrideQ = cute::tuple<int, _1, cute::tuple<int, int>>;
using StrideK = cute::tuple<int, _1, cute::tuple<int, int>>;
using StrideV = cute::tuple<int, cute::_1, cute::tuple<int, int>>;

using Kernel = typename cutlass::fmha::kernel::FmhaBuilder<
    Element, float, float,
    TileShape, StrideQ, StrideK, StrideV,
    cutlass::fmha::collective::DefaultFusion,
    cutlass::gemm::KernelTmaWarpSpecializedPingpong
  >::Kernel;

auto* _anchor = &cutlass::device_kernel<Kernel>;


// ===== COMPILED SASS (sm_90a) =====

	.target	sm_90a

	.elftype	@"ET_EXEC"


//--------------------- .note.nv.tkinfo           --------------------------
	.section	.note.nv.tkinfo,"",@"SHT_NOTE"
	.sectionflags	@"SHF_NOTE_NV_TKINFO"
	.tkinfo
        /*0018*/ 	.word	0x00000002
        /*0030*/ 	.string	""
        /*0030*/ 	.string	"ptxas"
        /*0030*/ 	.string	"Cuda compilation tools, release 13.0, V13.0.88"
        /*0030*/ 	.string	"Build cuda_13.0.r13.0/compiler.36424714_0"
        /*0030*/ 	.string	"-arch sm_90a -m 64 "



//--------------------- .note.nv.cuinfo           --------------------------
	.section	.note.nv.cuinfo,"",@"SHT_NOTE"
	.sectionflags	@"SHF_NOTE_NV_CUINFO"
        /*0018*/ 	.short	0x0002
        /*001a*/ 	.short	0x005a
        /*001c*/ 	.short	0x0082
	.zero		2


//--------------------- .nv.info                  --------------------------
	.section	.nv.info,"",@"SHT_CUDA_INFO"
	.align	4


	//----- nvinfo : EIATTR_REGCOUNT
	.align		4
        /*0000*/ 	.byte	0x04, 0x2f
        /*0002*/ 	.short	(.L_15 - .L_14)
	.align		4
.L_14:
        /*0004*/ 	.word	index@(_ZN7cutlass13device_kernelINS_4fmha6kernel28FmhaKernelTmaWarpSpecializedINS1_10collective30FmhaMainloopTmaWarpSpecializedINS_10bfloat16_tEffN4cute5tupleIJNS7_1CILi128EEESA_NS9_ILi64EEEEEENS8_IJiNS9_ILi1EEENS8_IJiiEEEEEESF_SF_NS4_13DefaultFusionEJNS2_6OptionILNS2_3TagE0ENS9_ILb1EEEEENSH_ILSI_2ESJ_EEEEENS4_15FmhaFwdEpilogueIS6_fNS8_IJSB_SB_SA_EEEEENS2_23PersistentTileSchedulerEJSK_SL_EEEEEvNT_6ParamsE)
        /*0008*/ 	.word	0x000000a8


	//----- nvinfo : EIATTR_FRAME_SIZE
	.align		4
.L_15:
        /*000c*/ 	.byte	0x04, 0x11
        /*000e*/ 	.short	(.L_17 - .L_16)
	.align		4
.L_16:
        /*0010*/ 	.word	index@($__internal_0_$__cuda_sm20_rcp_rn_f32_slowpath)
        /*0014*/ 	.word	0x00000000


	//----- nvinfo : EIATTR_FRAME_SIZE
	.align		4
.L_17:
        /*0018*/ 	.byte	0x04, 0x11
        /*001a*/ 	.short	(.L_19 - .L_18)
	.align		4
.L_18:
        /*001c*/ 	.word	index@(_ZN7cutlass13device_kernelINS_4fmha6kernel28FmhaKernelTmaWarpSpecializedINS1_10collective30FmhaMainloopTmaWarpSpecializedINS_10bfloat16_tEffN4cute5tupleIJNS7_1CILi128EEESA_NS9_ILi64EEEEEENS8_IJiNS9_ILi1EEENS8_IJiiEEEEEESF_SF_NS4_13DefaultFusionEJNS2_6OptionILNS2_3TagE0ENS9_ILb1EEEEENSH_ILSI_2ESJ_EEEEENS4_15FmhaFwdEpilogueIS6_fNS8_IJSB_SB_SA_EEEEENS2_23PersistentTileSchedulerEJSK_SL_EEEEEvNT_6ParamsE)
        /*0020*/ 	.word	0x00000000


	//----- nvinfo : EIATTR_MIN_STACK_SIZE
	.align		4
.L_19:
        /*0024*/ 	.byte	0x04, 0x12
        /*0026*/ 	.short	(.L_21 - .L_20)
	.align		4
.L_20:
        /*0028*/ 	.word	index@(_ZN7cutlass13device_kernelINS_4fmha6kernel28FmhaKernelTmaWarpSpecializedINS1_10collective30FmhaMainloopTmaWarpSpecializedINS_10bfloat16_tEffN4cute5tupleIJNS7_1CILi128EEESA_NS9_ILi64EEEEEENS8_IJiNS9_ILi1EEENS8_IJiiEEEEEESF_SF_NS4_13DefaultFusionEJNS2_6OptionILNS2_3TagE0ENS9_ILb1EEEEENSH_ILSI_2ESJ_EEEEENS4_15FmhaFwdEpilogueIS6_fNS8_IJSB_SB_SA_EEEEENS2_23PersistentTileSchedulerEJSK_SL_EEEEEvNT_6ParamsE)
        /*002c*/ 	.word	0x00000000
.L_21:


//--------------------- .nv.compat                --------------------------
	.section	.nv.compat,"",@"SHT_CUDA_COMPAT_INFO"
	.align	4
        /*0000*/ 	.byte	0x02, 0x09, 0x01, 0x00, 0x02, 0x02, 0x04, 0x00, 0x02, 0x05, 0x05, 0x00, 0x03, 0x07, 0x01, 0x01
        /*0010*/ 	.byte	0x02, 0x03, 0x01, 0x00, 0x02, 0x06, 0x01, 0x00, 0x04, 0x0b, 0x08, 0x00, 0x00, 0x00, 0x00, 0x00
        /*0020*/ 	.byte	0x00, 0x00, 0x00, 0x00


//--------------------- .nv.info._ZN7cutlass13device_kernelINS_4fmha6kernel28FmhaKernelTmaWarpSpecializedINS1_10collective30FmhaMainloopTmaWarpSpecializedINS_10bfloat16_tEffN4cute5tupleIJNS7_1CILi128EEESA_NS9_ILi64EEEEEENS8_IJiNS9_ILi1EEENS8_IJiiEEEEEESF_SF_NS4_13DefaultFusionEJNS2_6OptionILNS2_3TagE0ENS9_ILb1EEEEENSH_ILSI_2ESJ_EEEEENS4_15FmhaFwdEpilogueIS6_fNS8_IJSB_SB_SA_EEEEENS2_23PersistentTileSchedulerEJSK_SL_EEEEEvNT_6ParamsE --------------------------
	.section	.nv.info._ZN7cutlass13device_kernelINS_4fmha6kernel28FmhaKernelTmaWarpSpecializedINS1_10collective30FmhaMainloopTmaWarpSpecializedINS_10bfloat16_tEffN4cute5tupleIJNS7_1CILi128EEESA_NS9_ILi64EEEEEENS8_IJiNS9_ILi1EEENS8_IJiiEEEEEESF_SF_NS4_13DefaultFusionEJNS2_6OptionILNS2_3TagE0ENS9_ILb1EEEEENSH_ILSI_2ESJ_EEEEENS4_15FmhaFwdEpilogueIS6_fNS8_IJSB_SB_SA_EEEEENS2_23PersistentTileSchedulerEJSK_SL_EEEEEvNT_6ParamsE,"",@"SHT_CUDA_INFO"
	.sectionflags	@""
	.align	4


	//----- nvinfo : EIATTR_CUDA_API_VERSION
	.align		4
        /*0000*/ 	.byte	0x04, 0x37
        /*0002*/ 	.short	(.L_23 - .L_22)
.L_22:
        /*0004*/ 	.word	0x00000082


	//----- nvinfo : EIATTR_KPARAM_INFO
	.align		4
.L_23:
        /*0008*/ 	.byte	0x04, 0x17
        /*000a*/ 	.short	(.L_25 - .L_24)
.L_24:
        /*000c*/ 	.word	0x00000000
        /*0010*/ 	.short	0x0000
        /*0012*/ 	.short	0x0070
        /*0014*/ 	.byte	0x00, 0xf0, 0x01, 0x20


	//----- nvinfo : EIATTR_SPARSE_MMA_MASK
	.align		4
.L_25:
        /*0018*/ 	.byte	0x03, 0x50
        /*001a*/ 	.short	0x0000


	//----- nvinfo : EIATTR_MAXREG_COUNT
	.align		4
        /*001c*/ 	.byte	0x03, 0x1b
        /*001e*/ 	.short	0x00a8


	//----- nvinfo : EIATTR_NUM_BARRIERS
	.align		4
        /*0020*/ 	.byte	0x02, 0x4c
        /*0022*/ 	.byte	0x02
	.zero		1


	//----- nvinfo : EIATTR_EXTERNS
	.align		4
        /*0024*/ 	.byte	0x04, 0x0f
        /*0026*/ 	.short	(.L_27 - .L_26)


	//   ....[0]....
	.align		4
.L_26:
        /*0028*/ 	.word	index@(__assertfail)


	//----- nvinfo : EIATTR_MERCURY_ISA_VERSION
	.align		4
.L_27:
        /*002c*/ 	.byte	0x03, 0x5f
        /*002e*/ 	.short	0x0101


	//----- nvinfo : EIATTR_INT_WARP_WIDE_INSTR_OFFSETS
	.align		4
        /*0030*/ 	.byte	0x04, 0x31
        /*0032*/ 	.short	(.L_29 - .L_28)


	//   ....[0]....
.L_28:
        /*0034*/ 	.word	0x00000760


	//   ....[1]....
        /*0038*/ 	.word	0x00000770


	//   ....[2]....
        /*003c*/ 	.word	0x00000780


	//   ....[3]....
        /*0040*/ 	.word	0x00000790


	//   ....[4]....
        /*0044*/ 	.word	0x00000800


	//   ....[5]....
        /*0048*/ 	.word	0x000009a0


	//   ....[6]....
        /*004c*/ 	.word	0x00000a50


	//----- nvinfo : EIATTR_COOP_GROUP_MASK_REGIDS
	.align		4
.L_29:
        /*0050*/ 	.byte	0x04, 0x29
        /*0052*/ 	.short	(.L_31 - .L_30)


	//   ....[0]....
.L_30:
        /*0054*/ 	.word	0xffffffff


	//   ....[1]....
        /*0058*/ 	.word	0xffffffff


	//   ....[2]....
        /*005c*/ 	.word	0xffffffff


	//   ....[3]....
        /*0060*/ 	.word	0xffffffff


	//   ....[4]....
        /*0064*/ 	.word	0xffffffff


	//   ....[5]....
        /*0068*/ 	.word	0xffffffff


	//   ....[6]....
        /*006c*/ 	.word	0xffffffff


	//   ....[7]....
        /*0070*/ 	.word	0xffffffff


	//   ....[8]....
        /*0074*/ 	.word	0xffffffff


	//   ....[9]....
        /*0078*/ 	.word	0xffffffff


	//   ....[10]....
        /*007c*/ 	.word	0xffffffff


	//   ....[11]....
        /*0080*/ 	.word	0xffffffff


	//   ....[12]....
        /*0084*/ 	.word	0xffffffff


	//   ....[13]....
        /*0088*/ 	.word	0xffffffff


	//   ....[14]....
        /*008c*/ 	.word	0xffffffff


	//   ....[15]....
        /*0090*/ 	.word	0xffffffff


	//   ....[16]....
        /*0094*/ 	.word	0xffffffff


	//   ....[17]....
        /*0098*/ 	.word	0xffffffff


	//----- nvinfo : EIATTR_COOP_GROUP_INSTR_OFFSETS
	.align		4
.L_31:
        /*009c*/ 	.byte	0x04, 0x28
        /*009e*/ 	.short	(.L_33 - .L_32)


	//   ....[0]....
.L_32:
        /*00a0*/ 	.word	0x00000070


	//   ....[1]....
        /*00a4*/ 	.word	0x000000a0


	//   ....[2]....
        /*00a8*/ 	.word	0x000001d0


	//   ....[3]....
        /*00ac*/ 	.word	0x000003e0


	//   ....[4]....
        /*00b0*/ 	.word	0x000005a0


	//   ....[5]....
        /*00b4*/ 	.word	0x00000700


	//   ....[6]....
        /*00b8*/ 	.word	0x00001910


	//   ....[7]....
        /*00bc*/ 	.word	0x00001930


	//   ....[8]....
        /*00c0*/ 	.word	0x000021a0


	//   ....[9]....
        /*00c4*/ 	.word	0x000022d0


	//   ....[10]....
        /*00c8*/ 	.word	0x00003e80


	//   ....[11]....
        /*00cc*/ 	.word	0x00003ea0


	//   ....[12]....
        /*00d0*/ 	.word	0x00004730


	//   ....[13]....
        /*00d4*/ 	.word	0x00004870


	//   ....[14]....
        /*00d8*/ 	.word	0x00006460


	//   ....[15]....
        /*00dc*/ 	.word	0x000064a0


	//   ....[16]....
        /*00e0*/ 	.word	0x000064e0


	//   ....[17]....
        /*00e4*/ 	.word	0x00006500


	//----- nvinfo : EIATTR_REG_RECONFIG
	.align		4
.L_33:
        /*00e8*/ 	.byte	0x01, 0x54
	.zero		2


	//----- nvinfo : EIATTR_SYSCALL_OFFSETS
	.align		4
        /*00ec*/ 	.byte	0x04, 0x46
        /*00ee*/ 	.short	(.L_35 - .L_34)


	//   ....[0]....
.L_34:
        /*00f0*/ 	.word	0x00006eb0


	//   ....[1]....
        /*00f4*/ 	.word	0x00006fe0


	//----- nvinfo : EIATTR_MBARRIER_INSTR_OFFSETS
	.align		4
.L_35:
        /*00f8*/ 	.byte	0x04, 0x39
        /*00fa*/ 	.short	(.L_37 - .L_36)


	//   ....[0]....
.L_36:
        /*00fc*/ 	.word	0x00000390
        /*0100*/ 	.word	0x000000ff
        /*0104*/ 	.word	0x0001c450
        /*0108*/ 	.short	0x0100
        /*010a*/ 	.byte	0x08
	.zero		1


	//   ....[1]....
        /*010c*/ 	.word	0x000003a0
        /*0110*/ 	.word	0x000000ff
        /*0114*/ 	.word	0x0001c460
        /*0118*/ 	.short	0x0100
        /*011a*/ 	.byte	0x08
	.zero		1


	//   ....[2]....
        /*011c*/ 	.word	0x000003b0
        /*0120*/ 	.word	0x000000ff
        /*0124*/ 	.word	0x0001c458
        /*0128*/ 	.short	0x0100
        /*012a*/ 	.byte	0x08
	.zero		1


	//   ....[3]....
        /*012c*/ 	.word	0x000003c0
        /*0130*/ 	.word	0x000000ff
        /*0134*/ 	.word	0x0001c468
        /*0138*/ 	.short	0x0100
        /*013a*/ 	.byte	0x08
	.zero		1


	//   ....[4]....
        /*013c*/ 	.word	0x000004f0
        /*0140*/ 	.word	0x000000ff
        /*0144*/ 	.word	0x0001c400
        /*0148*/ 	.short	0x0100
        /*014a*/ 	.byte	0x08
	.zero		1


	//   ....[5]....
        /*014c*/ 	.word	0x00000500
        /*0150*/ 	.word	0x000000ff
        /*0154*/ 	.word	0x0001c428
        /*0158*/ 	.short	0x0100
        /*015a*/ 	.byte	0x08
	.zero		1


	//   ....[6]....
        /*015c*/ 	.word	0x00000510
        /*0160*/ 	.word	0x000000ff
        /*0164*/ 	.word	0x0001c408
        /*0168*/ 	.short	0x0100
        /*016a*/ 	.byte	0x08
	.zero		1


	//   ....[7]....
        /*016c*/ 	.word	0x00000520
        /*0170*/ 	.word	0x000000ff
        /*0174*/ 	.word	0x0001c430
        /*0178*/ 	.short	0x0100
        /*017a*/ 	.byte	0x08
	.zero		1


	//   ....[8]....
        /*017c*/ 	.word	0x00000530
        /*0180*/ 	.word	0x000000ff
        /*0184*/ 	.word	0x0001c410
        /*0188*/ 	.short	0x0100
        /*018a*/ 	.byte	0x08
	.zero		1


	//   ....[9]....
        /*018c*/ 	.word	0x00000540
        /*0190*/ 	.word	0x000000ff
        /*0194*/ 	.word	0x0001c438
        /*0198*/ 	.short	0x0100
        /*019a*/ 	.byte	0x08
	.zero		1


	//   ....[10]....
        /*019c*/ 	.word	0x00000550
        /*01a0*/ 	.word	0x000000ff
        /*01a4*/ 	.word	0x0001c418
        /*01a8*/ 	.short	0x0100
        /*01aa*/ 	.byte	0x08
	.zero		1


	//   ....[11]....
        /*01ac*/ 	.word	0x00000560
        /*01b0*/ 	.word	0x000000ff
        /*01b4*/ 	.word	0x0001c440
        /*01b8*/ 	.short	0x0100
        /*01ba*/ 	.byte	0x08
	.zero		1


	//   ....[12]....
        /*01bc*/ 	.word	0x00000570
        /*01c0*/ 	.word	0x000000ff
        /*01c4*/ 	.word	0x0001c420
        /*01c8*/ 	.short	0x0100
        /*01ca*/ 	.byte	0x08
	.zero		1


	//   ....[13]....
        /*01cc*/ 	.word	0x00000580
        /*01d0*/ 	.word	0x000000ff
        /*01d4*/ 	.word	0x0001c448
        /*01d8*/ 	.short	0x0100
        /*01da*/ 	.byte	0x08
	.zero		1


	//   ....[14]....
        /*01dc*/ 	.word	0x000006b0
        /*01e0*/ 	.word	0x000000ff
        /*01e4*/ 	.word	0x0001c470
        /*01e8*/ 	.short	0x0100
        /*01ea*/ 	.byte	0x08
	.zero		1


	//   ....[15]....
        /*01ec*/ 	.word	0x000006c0
        /*01f0*/ 	.word	0x000000ff
        /*01f4*/ 	.word	0x0001c480
        /*01f8*/ 	.short	0x0100
        /*01fa*/ 	.byte	0x08
	.zero		1


	//   ....[16]....
        /*01fc*/ 	.word	0x000006d0
        /*0200*/ 	.word	0x000000ff
        /*0204*/ 	.word	0x0001c478
        /*0208*/ 	.short	0x0100
        /*020a*/ 	.byte	0x08
	.zero		1


	//   ....[17]....
        /*020c*/ 	.word	0x000006e0
        /*0210*/ 	.word	0x000000ff
        /*0214*/ 	.word	0x0001c488
        /*0218*/ 	.short	0x0100
        /*021a*/ 	.byte	0x08
	.zero		1


	//   ....[18]....
        /*021c*/ 	.word	0x00000820
        /*0220*/ 	.word	0x000000ff
        /*0224*/ 	.word	0x0001c490
        /*0228*/ 	.short	0x0100
        /*022a*/ 	.byte	0x06
	.zero		1


	//   ....[19]....
        /*022c*/ 	.word	0x00000830
        /*0230*/ 	.word	0x000000ff
        /*0234*/ 	.word	0x0001c498
        /*0238*/ 	.short	0x0100
        /*023a*/ 	.byte	0x06
	.zero		1


	//   ....[20]....
        /*023c*/ 	.word	0x00000840
        /*0240*/ 	.word	0x000000ff
        /*0244*/ 	.word	0x0001c4a0
        /*0248*/ 	.short	0x0100
        /*024a*/ 	.byte	0x06
	.zero		1


	//   ....[21]....
        /*024c*/ 	.word	0x00000850
        /*0250*/ 	.word	0x000000ff
        /*0254*/ 	.word	0x0001c4a8
        /*0258*/ 	.short	0x0100
        /*025a*/ 	.byte	0x06
	.zero		1


	//   ....[22]....
        /*025c*/ 	.word	0x00000950
        /*0260*/ 	.word	0x000000ff
        /*0264*/ 	.word	0x0001c4c0
        /*0268*/ 	.short	0x0100
        /*026a*/ 	.byte	0x08
	.zero		1


	//   ....[23]....
        /*026c*/ 	.word	0x00000960
        /*0270*/ 	.word	0x000000ff
        /*0274*/ 	.word	0x0001c4d0
        /*0278*/ 	.short	0x0100
        /*027a*/ 	.byte	0x08
	.zero		1


	//   ....[24]....
        /*027c*/ 	.word	0x00000970
        /*0280*/ 	.word	0x000000ff
        /*0284*/ 	.word	0x0001c4c8
        /*0288*/ 	.short	0x0100
        /*028a*/ 	.byte	0x08
	.zero		1


	//   ....[25]....
        /*028c*/ 	.word	0x00000980
        /*0290*/ 	.word	0x000000ff
        /*0294*/ 	.word	0x0001c4d8
        /*0298*/ 	.short	0x0100
        /*029a*/ 	.byte	0x08
	.zero		1


	//   ....[26]....
        /*029c*/ 	.word	0x00000a80
        /*02a0*/ 	.word	0x000000ff
        /*02a4*/ 	.word	0x0001c4b0
        /*02a8*/ 	.short	0x0100
        /*02aa*/ 	.byte	0x06
	.zero		1


	//   ....[27]....
        /*02ac*/ 	.word	0x000013e0
        /*02b0*/ 	.word	0x000000ff
        /*02b4*/ 	.word	0x0001c450
        /*02b8*/ 	.short	0x010a
        /*02ba*/ 	.byte	0x04
	.zero		1


	//   ....[28]....
        /*02bc*/ 	.word	0x00001460
        /*02c0*/ 	.word	0x000000ff
        /*02c4*/ 	.word	0x0001c400
        /*02c8*/ 	.short	0x010a
        /*02ca*/ 	.byte	0x18
	.zero		1


	//   ....[29]....
        /*02cc*/ 	.word	0x00001480
        /*02d0*/ 	.word	0x000000ff
        /*02d4*/ 	.word	0x0001c488
        /*02d8*/ 	.short	0x010a
        /*02da*/ 	.byte	0x14
	.zero		1


	//   ....[30]....
        /*02dc*/ 	.word	0x00001720
        /*02e0*/ 	.word	0x000000ff
        /*02e4*/ 	.word	0x00000000
        /*02e8*/ 	.short	0x0101
        /*02ea*/ 	.byte	0x2f
	.zero		1


	//   ....[31]....
        /*02ec*/ 	.word	0x00003610
        /*02f0*/ 	.word	0x000000ff
        /*02f4*/ 	.word	0x0001c400
        /*02f8*/ 	.short	0x010a
        /*02fa*/ 	.byte	0x06
	.zero		1


	//   ....[32]....
        /*02fc*/ 	.word	0x00003930
        /*0300*/ 	.word	0x000000ff
        /*0304*/ 	.word	0x00000000
        /*0308*/ 	.short	0x0101
        /*030a*/ 	.byte	0x18
	.zero		1


	//   ....[33]....
        /*030c*/ 	.word	0x00003a90
        /*0310*/ 	.word	0x000000ff
        /*0314*/ 	.word	0x0001c400
        /*0318*/ 	.short	0x010a
        /*031a*/ 	.byte	0x06
	.zero		1


	//   ....[34]....
        /*031c*/ 	.word	0x00005a70
        /*0320*/ 	.word	0x000000ff
        /*0324*/ 	.word	0x0001c400
        /*0328*/ 	.short	0x010a
        /*032a*/ 	.byte	0x06
	.zero		1


	//   ....[35]....
        /*032c*/ 	.word	0x00005e50
        /*0330*/ 	.word	0x000000ff
        /*0334*/ 	.word	0x0001c400
        /*0338*/ 	.short	0x010a
        /*033a*/ 	.byte	0x06
	.zero		1


	//   ....[36]....
        /*033c*/ 	.word	0x00006160
        /*0340*/ 	.word	0x000000ff
        /*0344*/ 	.word	0x00000000
        /*0348*/ 	.short	0x0101
        /*034a*/ 	.byte	0x06
	.zero		1


	//   ....[37]....
        /*034c*/ 	.word	0x00006210
        /*0350*/ 	.word	0x000000ff
        /*0354*/ 	.word	0x00000000
        /*0358*/ 	.short	0x0101
        /*035a*/ 	.byte	0x06
	.zero		1


	//   ....[38]....
        /*035c*/ 	.word	0x000063b0
        /*0360*/ 	.word	0x000000ff
        /*0364*/ 	.word	0x00000000
        /*0368*/ 	.short	0x0101
        /*036a*/ 	.byte	0x04
	.zero		1


	//   ....[39]....
        /*036c*/ 	.word	0x00006430
        /*0370*/ 	.word	0x000000ff
        /*0374*/ 	.word	0x00000000
        /*0378*/ 	.short	0x0101
        /*037a*/ 	.byte	0x17
	.zero		1


	//   ....[40]....
        /*037c*/ 	.word	0x000069b0
        /*0380*/ 	.word	0x000000ff
        /*0384*/ 	.word	0x0001c498
        /*0388*/ 	.short	0x010a
        /*038a*/ 	.byte	0x14
	.zero		1


	//   ....[41]....
        /*038c*/ 	.word	0x00007660
        /*0390*/ 	.word	0x000000ff
        /*0394*/ 	.word	0x00000000
        /*0398*/ 	.short	0x0101
        /*039a*/ 	.byte	0x30
	.zero		1


	//   ....[42]....
        /*039c*/ 	.word	0x00007a30
        /*03a0*/ 	.word	0x00000007
        /*03a4*/ 	.word	0x0001c460
        /*03a8*/ 	.short	0x010a
        /*03aa*/ 	.byte	0x3f
	.zero		1


	//   ....[43]....
        /*03ac*/ 	.word	0x00007ca0
        /*03b0*/ 	.word	0x00000007
        /*03b4*/ 	.word	0x0001c4b0
        /*03b8*/ 	.short	0x0101
        /*03ba*/ 	.byte	0x3f
	.zero		1


	//   ....[44]....
        /*03bc*/ 	.word	0x00007cb0
        /*03c0*/ 	.word	0x00000007
        /*03c4*/ 	.word	0x0001c4b0
        /*03c8*/ 	.short	0x010a
        /*03ca*/ 	.byte	0x3f
	.zero		1


	//   ....[45]....
        /*03cc*/ 	.word	0x00007d50
        /*03d0*/ 	.word	0x00000004
        /*03d4*/ 	.word	0x0001c460
        /*03d8*/ 	.short	0x010a
        /*03da*/ 	.byte	0x3f
	.zero		1


	//   ....[46]....
        /*03dc*/ 	.word	0x000082c0
        /*03e0*/ 	.word	0x00000008
        /*03e4*/ 	.word	0x0001c428
        /*03e8*/ 	.short	0x010a
        /*03ea*/ 	.byte	0x3f
	.zero		1


	//   ....[47]....
        /*03ec*/ 	.word	0x00008530
        /*03f0*/ 	.word	0x00000004
        /*03f4*/ 	.word	0x0001c4b0
        /*03f8*/ 	.short	0x0101
        /*03fa*/ 	.byte	0x3f
	.zero		1


	//   ....[48]....
        /*03fc*/ 	.word	0x00008540
        /*0400*/ 	.word	0x00000004
        /*0404*/ 	.word	0x0001c4b0
        /*0408*/ 	.short	0x010a
        /*040a*/ 	.byte	0x3f
	.zero		1


	//   ....[49]....
        /*040c*/ 	.word	0x000085f0
        /*0410*/ 	.word	0x00000007
        /*0414*/ 	.word	0x0001c428
        /*0418*/ 	.short	0x010a
        /*041a*/ 	.byte	0x3f
	.zero		1


	//   ....[50]....
        /*041c*/ 	.word	0x000088f0
        /*0420*/ 	.word	0x00000007
        /*0424*/ 	.word	0x0001c428
        /*0428*/ 	.short	0x010a
        /*042a*/ 	.byte	0x3f
	.zero		1


	//   ....[51]....
        /*042c*/ 	.word	0x00008b80
        /*0430*/ 	.word	0x00000007
        /*0434*/ 	.word	0x0001c428
        /*0438*/ 	.short	0x010a
        /*043a*/ 	.byte	0x3f
	.zero		1


	//   ....[52]....
        /*043c*/ 	.word	0x00008e60
        /*0440*/ 	.word	0x00000003
        /*0444*/ 	.word	0x0001c450
        /*0448*/ 	.short	0x010a
        /*044a*/ 	.byte	0x3f
	.zero		1


	//   ....[53]....
        /*044c*/ 	.word	0x00008ec0
        /*0450*/ 	.word	0x00000005
        /*0454*/ 	.word	0x0001c400
        /*0458*/ 	.short	0x010a
        /*045a*/ 	.byte	0x3f
	.zero		1


	//   ....[54]....
        /*045c*/ 	.word	0x00008f20
        /*0460*/ 	.word	0x00000000
        /*0464*/ 	.word	0x0001c488
        /*0468*/ 	.short	0x010a
        /*046a*/ 	.byte	0x3f
	.zero		1


	//   ....[55]....
        /*046c*/ 	.word	0x00008f80
        /*0470*/ 	.word	0x00000007
        /*0474*/ 	.word	0x0001c400
        /*0478*/ 	.short	0x010a
        /*047a*/ 	.byte	0x3f
	.zero		1


	//   ....[56]....
        /*047c*/ 	.word	0x00008fe0
        /*0480*/ 	.word	0x00000005
        /*0484*/ 	.word	0x0001c400
        /*0488*/ 	.short	0x010a
        /*048a*/ 	.byte	0x3f
	.zero		1


	//   ....[57]....
        /*048c*/ 	.word	0x00009040
        /*0490*/ 	.word	0x00000008
        /*0494*/ 	.word	0x0001c400
        /*0498*/ 	.short	0x010a
        /*049a*/ 	.byte	0x3f
	.zero		1


	//   ....[58]....
        /*049c*/ 	.word	0x000090a0
        /*04a0*/ 	.word	0x00000003
        /*04a4*/ 	.word	0x0001c498
        /*04a8*/ 	.short	0x010a
        /*04aa*/ 	.byte	0x3f
	.zero		1


	//   ....[59]....
        /*04ac*/ 	.word	0x00009170
        /*04b0*/ 	.word	0x00000007
        /*04b4*/ 	.word	0x0001c460
        /*04b8*/ 	.short	0x010a
        /*04ba*/ 	.byte	0x3f
	.zero		1


	//   ....[60]....
        /*04bc*/ 	.word	0x000091c0
        /*04c0*/ 	.word	0x00000007
        /*04c4*/ 	.word	0x0001c4b0
        /*04c8*/ 	.short	0x010a
        /*04ca*/ 	.byte	0x3f
	.zero		1


	//   ....[61]....
        /*04cc*/ 	.word	0x00009210
        /*04d0*/ 	.word	0x00000004
        /*04d4*/ 	.word	0x0001c460
        /*04d8*/ 	.short	0x010a
        /*04da*/ 	.byte	0x3f
	.zero		1


	//   ....[62]....
        /*04dc*/ 	.word	0x000092e0
        /*04e0*/ 	.word	0x00000008
        /*04e4*/ 	.word	0x0001c428
        /*04e8*/ 	.short	0x010a
        /*04ea*/ 	.byte	0x3f
	.zero		1


	//   ....[63]....
        /*04ec*/ 	.word	0x00009330
        /*04f0*/ 	.word	0x00000004
        /*04f4*/ 	.word	0x0001c4b0
        /*04f8*/ 	.short	0x010a
        /*04fa*/ 	.byte	0x3f
	.zero		1


	//   ....[64]....
        /*04fc*/ 	.word	0x00009380
        /*0500*/ 	.word	0x00000007
        /*0504*/ 	.word	0x0001c428
        /*0508*/ 	.short	0x010a
        /*050a*/ 	.byte	0x3f
	.zero		1


	//   ....[65]....
        /*050c*/ 	.word	0x000093d0
        /*0510*/ 	.word	0x00000007
        /*0514*/ 	.word	0x0001c428
        /*0518*/ 	.short	0x010a
        /*051a*/ 	.byte	0x3f
	.zero		1


	//   ....[66]....
        /*051c*/ 	.word	0x00009420
        /*0520*/ 	.word	0x00000007
        /*0524*/ 	.word	0x0001c428
        /*0528*/ 	.short	0x010a
        /*052a*/ 	.byte	0x3f
	.zero		1


	//----- nvinfo : EIATTR_NUM_MBARRIERS
	.align		4
.L_37:
        /*052c*/ 	.byte	0x03, 0x38
        /*052e*/ 	.short	0x001b


	//----- nvinfo : EIATTR_EXIT_INSTR_OFFSETS
	.align		4
        /*0530*/ 	.byte	0x04, 0x1c
        /*0532*/ 	.short	(.L_39 - .L_38)


	//   ....[0]....
.L_38:
        /*0534*/ 	.word	0x00000ae0


	//   ....[1]....
        /*0538*/ 	.word	0x00000b50


	//   ....[2]....
        /*053c*/ 	.word	0x000076a0


	//   ....[3]....
        /*0540*/ 	.word	0x00007700


	//   ....[4]....
        /*0544*/ 	.word	0x00007730


	//   ....[5]....
        /*0548*/ 	.word	0x00007fc0


	//   ....[6]....
        /*054c*/ 	.word	0x00007ff0


	//   ....[7]....
        /*0550*/ 	.word	0x00008e40


	//----- nvinfo : EIATTR_MAX_THREADS
	.align		4
.L_39:
        /*0554*/ 	.byte	0x04, 0x05
        /*0556*/ 	.short	(.L_41 - .L_40)
.L_40:
        /*0558*/ 	.word	0x00000180
        /*055c*/ 	.word	0x00000001
        /*0560*/ 	.word	0x00000001


	//----- nvinfo : EIATTR_CRS_STACK_SIZE
	.align		4
.L_41:
        /*0564*/ 	.byte	0x04, 0x1e
        /*0566*/ 	.short	(.L_43 - .L_42)
.L_42:
        /*0568*/ 	.word	0x00000000


	//----- nvinfo : EIATTR_CBANK_PARAM_SIZE
	.align		4
.L_43:
        /*056c*/ 	.byte	0x03, 0x19
        /*056e*/ 	.short	0x0870


	//----- nvinfo : EIATTR_PARAM_CBANK
	.align		4
        /*0570*/ 	.byte	0x04, 0x0a
        /*0572*/ 	.short	(.L_45 - .L_44)
	.align		4
.L_44:
        /*0574*/ 	.word	index@(.nv.constant0._ZN7cutlass13device_kernelINS_4fmha6kernel28FmhaKernelTmaWarpSpecializedINS1_10collective30FmhaMainloopTmaWarpSpecializedINS_10bfloat16_tEffN4cute5tupleIJNS7_1CILi128EEESA_NS9_ILi64EEEEEENS8_IJiNS9_ILi1EEENS8_IJiiEEEEEESF_SF_NS4_13DefaultFusionEJNS2_6OptionILNS2_3TagE0ENS9_ILb1EEEEENSH_ILSI_2ESJ_EEEEENS4_15FmhaFwdEpilogueIS6_fNS8_IJSB_SB_SA_EEEEENS2_23PersistentTileSchedulerEJSK_SL_EEEEEvNT_6ParamsE)
        /*0578*/ 	.short	0x0210
        /*057a*/ 	.short	0x0870


	//----- nvinfo : EIATTR_SW_WAR
	.align		4
.L_45:
        /*057c*/ 	.byte	0x04, 0x36
        /*057e*/ 	.short	(.L_47 - .L_46)
.L_46:
        /*0580*/ 	.word	0x00000008
.L_47:


//--------------------- .nv.callgraph             --------------------------
	.section	.nv.callgraph,"",@"SHT_CUDA_CALLGRAPH"
	.align	4
	.sectionentsize	8
	.align		4
        /*0000*/ 	.word	0x00000000
	.align		4
        /*0004*/ 	.word	0xffffffff
	.align		4
        /*0008*/ 	.word	index@(_ZN7cutlass13device_kernelINS_4fmha6kernel28FmhaKernelTmaWarpSpecializedINS1_10collective30FmhaMainloopTmaWarpSpecializedINS_10bfloat16_tEffN4cute5tupleIJNS7_1CILi128EEESA_NS9_ILi64EEEEEENS8_IJiNS9_ILi1EEENS8_IJiiEEEEEESF_SF_NS4_13DefaultFusionEJNS2_6OptionILNS2_3TagE0ENS9_ILb1EEEEENSH_ILSI_2ESJ_EEEEENS4_15FmhaFwdEpilogueIS6_fNS8_IJSB_SB_SA_EEEEENS2_23PersistentTileSchedulerEJSK_SL_EEEEEvNT_6ParamsE)
	.align		4
        /*000c*/ 	.word	index@(__assertfail)
	.align		4
        /*0010*/ 	.word	0x00000000
	.align		4
        /*0014*/ 	.word	0xfffffffe
	.align		4
        /*0018*/ 	.word	0x00000000
	.align		4
        /*001c*/ 	.word	0xfffffffd
	.align		4
        /*0020*/ 	.word	0x00000000
	.align		4
        /*0024*/ 	.word	0xfffffffc


//--------------------- .nv.constant4             --------------------------
	.section	.nv.constant4,"a",@progbits
	.align	8
	.align		8
.nv.constant4:
        /*0000*/ 	.dword	__assertfail
	.align		8
        /*0008*/ 	.dword	__unnamed_1
	.align		8
        /*0010*/ 	.dword	_ZN39_INTERNAL_fb468c47_4_k_cu_334b5cba_31744cuda3std3__45__cpo5beginE
	.align		8
        /*0018*/ 	.dword	_ZN39_INTERNAL_fb468c47_4_k_cu_334b5cba_31744cuda3std3__45__cpo3endE
	.align		8
        /*0020*/ 	.dword	_ZN39_INTERNAL_fb468c47_4_k_cu_334b5cba_31744cuda3std3__45__cpo6cbeginE
	.align		8
        /*0028*/ 	.dword	_ZN39_INTERNAL_fb468c47_4_k_cu_334b5cba_31744cuda3std3__45__cpo4cendE
	.align		8
        /*0030*/ 	.dword	_ZN39_INTERNAL_fb468c47_4_k_cu_334b5cba_31744cuda3std3__441_GLOBAL__N__fb468c47_4_k_cu_334b5cba_31746ignoreE
	.align		8
        /*0038*/ 	.dword	_ZN39_INTERNAL_fb468c47_4_k_cu_334b5cba_31744cuda3std3__419piecewise_constructE
	.align		8
        /*0040*/ 	.dword	_ZN39_INTERNAL_fb468c47_4_k_cu_334b5cba_31744cuda3std3__48in_placeE
	.align		8
        /*0048*/ 	.dword	_ZN39_INTERNAL_fb468c47_4_k_cu_334b5cba_31744cuda3std6ranges3__45__cpo4swapE
	.align		8
        /*0050*/ 	.dword	_ZN39_INTERNAL_fb468c47_4_k_cu_334b5cba_31744cuda3std6ranges3__45__cpo9iter_moveE
	.align		8
        /*0058*/ 	.dword	_ZN39_INTERNAL_fb468c47_4_k_cu_334b5cba_31744cute7productE
	.align		8
        /*0060*/ 	.dword	_ZN39_INTERNAL_fb468c47_4_k_cu_334b5cba_31744cute1_E
	.align		8
        /*0068*/ 	.dword	$str$24
	.align		8
        /*0070*/ 	.dword	$str$25


//--------------------- .text._ZN7cutlass13device_kernelINS_4fmha6kernel28FmhaKernelTmaWarpSpecializedINS1_10collective30FmhaMainloopTmaWarpSpecializedINS_10bfloat16_tEffN4cute5tupleIJNS7_1CILi128EEESA_NS9_ILi64EEEEEENS8_IJiNS9_ILi1EEENS8_IJiiEEEEEESF_SF_NS4_13DefaultFusionEJNS2_6OptionILNS2_3TagE0ENS9_ILb1EEEEENSH_ILSI_2ESJ_EEEEENS4_15FmhaFwdEpilogueIS6_fNS8_IJSB_SB_SA_EEEEENS2_23PersistentTileSchedulerEJSK_SL_EEEEEvNT_6ParamsE --------------------------
	.section	.text._ZN7cutlass13device_kernelINS_4fmha6kernel28FmhaKernelTmaWarpSpecializedINS1_10collective30FmhaMainloopTmaWarpSpecializedINS_10bfloat16_tEffN4cute5tupleIJNS7_1CILi128EEESA_NS9_ILi64EEEEEENS8_IJiNS9_ILi1EEENS8_IJiiEEEEEESF_SF_NS4_13DefaultFusionEJNS2_6OptionILNS2_3TagE0ENS9_ILb1EEEEENSH_ILSI_2ESJ_EEEEENS4_15FmhaFwdEpilogueIS6_fNS8_IJSB_SB_SA_EEEEENS2_23PersistentTileSchedulerEJSK_SL_EEEEEvNT_6ParamsE,"ax",@progbits
	.align	128
.text._ZN7cutlass13device_kernelINS_4fmha6kernel28FmhaKernelTmaWarpSpecializedINS1_10collective30FmhaMainloopTmaWarpSpecializedINS_10bfloat16_tEffN4cute5tupleIJNS7_1CILi128EEESA_NS9_ILi64EEEEEENS8_IJiNS9_ILi1EEENS8_IJiiEEEEEESF_SF_NS4_13DefaultFusionEJNS2_6OptionILNS2_3TagE0ENS9_ILb1EEEEENSH_ILSI_2ESJ_EEEEENS4_15FmhaFwdEpilogueIS6_fNS8_IJSB_SB_SA_EEEEENS2_23PersistentTileSchedulerEJSK_SL_EEEEEvNT_6ParamsE:
        .type           _ZN7cutlass13device_kernelINS_4fmha6kernel28FmhaKernelTmaWarpSpecializedINS1_10collective30FmhaMainloopTmaWarpSpecializedINS_10bfloat16_tEffN4cute5tupleIJNS7_1CILi128EEESA_NS9_ILi64EEEEEENS8_IJiNS9_ILi1EEENS8_IJiiEEEEEESF_SF_NS4_13DefaultFusionEJNS2_6OptionILNS2_3TagE0ENS9_ILb1EEEEENSH_ILSI_2ESJ_EEEEENS4_15FmhaFwdEpilogueIS6_fNS8_IJSB_SB_SA_EEEEENS2_23PersistentTileSchedulerEJSK_SL_EEEEEvNT_6ParamsE,@function
        .size           _ZN7cutlass13device_kernelINS_4fmha6kernel28FmhaKernelTmaWarpSpecializedINS1_10collective30FmhaMainloopTmaWarpSpecializedINS_10bfloat16_tEffN4cute5tupleIJNS7_1CILi128EEESA_NS9_ILi64EEEEEENS8_IJiNS9_ILi1EEENS8_IJiiEEEEEESF_SF_NS4_13DefaultFusionEJNS2_6OptionILNS2_3TagE0ENS9_ILb1EEEEENSH_ILSI_2ESJ_EEEEENS4_15FmhaFwdEpilogueIS6_fNS8_IJSB_SB_SA_EEEEENS2_23PersistentTileSchedulerEJSK_SL_EEEEEvNT_6ParamsE,(.L_x_133 - _ZN7cutlass13device_kernelINS_4fmha6kernel28FmhaKernelTmaWarpSpecializedINS1_10collective30FmhaMainloopTmaWarpSpecializedINS_10bfloat16_tEffN4cute5tupleIJNS7_1CILi128EEESA_NS9_ILi64EEEEEENS8_IJiNS9_ILi1EEENS8_IJiiEEEEEESF_SF_NS4_13DefaultFusionEJNS2_6OptionILNS2_3TagE0ENS9_ILb1EEEEENSH_ILSI_2ESJ_EEEEENS4_15FmhaFwdEpilogueIS6_fNS8_IJSB_SB_SA_EEEEENS2_23PersistentTileSchedulerEJSK_SL_EEEEEvNT_6ParamsE)
        .other          _ZN7cutlass13device_kernelINS_4fmha6kernel28FmhaKernelTmaWarpSpecializedINS1_10collective30FmhaMainloopTmaWarpSpecializedINS_10bfloat16_tEffN4cute5tupleIJNS7_1CILi128EEESA_NS9_ILi64EEEEEENS8_IJiNS9_ILi1EEENS8_IJiiEEEEEESF_SF_NS4_13DefaultFusionEJNS2_6OptionILNS2_3TagE0ENS9_ILb1EEEEENSH_ILSI_2ESJ_EEEEENS4_15FmhaFwdEpilogueIS6_fNS8_IJSB_SB_SA_EEEEENS2_23PersistentTileSchedulerEJSK_SL_EEEEEvNT_6ParamsE,@"STO_CUDA_ENTRY STV_DEFAULT"
_ZN7cutlass13device_kernelINS_4fmha6kernel28FmhaKernelTmaWarpSpecializedINS1_10collective30FmhaMainloopTmaWarpSpecializedINS_10bfloat16_tEffN4cute5tupleIJNS7_1CILi128EEESA_NS9_ILi64EEEEEENS8_IJiNS9_ILi1EEENS8_IJiiEEEEEESF_SF_NS4_13DefaultFusionEJNS2_6OptionILNS2_3TagE0ENS9_ILb1EEEEENSH_ILSI_2ESJ_EEEEENS4_15FmhaFwdEpilogueIS6_fNS8_IJSB_SB_SA_EEEEENS2_23PersistentTileSchedulerEJSK_SL_EEEEEvNT_6ParamsE:
[----:B------:R-:W1:Y:S01]  /*0000*/  LDC R1, c[0x0][0x28] ;  /* 0x00000a00ff017b82 */ /* 0x000e620000000800 */
[----:B------:R-:W2:Y:S07]  /*0010*/  S2R R2, SR_TID.X ;  /* 0x0000000000027919 */ /* 0x000eae0000002100 */
[----:B------:R-:W3:Y:S01]  /*0020*/  S2UR UR6, SR_CTAID.X ;  /* 0x00000000000679c3 */ /* 0x000ee20000002500 */
[----:B------:R-:W-:Y:S01]  /*0030*/  ELECT P1, URZ, PT ;  /* 0x00000000003f782f */ /* 0x000fe20003820000 */
[----:B------:R-:W-:Y:S01]  /*0040*/  BSSY B0, `(.L_x_0) ;  /* 0x0000018000007945 */ /* 0x000fe20003800000 */
[----:B---3--:R-:W-:-:S02]  /*0050*/  MOV R17, UR6 ;  /* 0x0000000600117c02 */ /* 0x008fc40008000f00 */
[----:B--2---:R-:W-:-:S05]  /*0060*/  SHF.R.U32.HI R0, RZ, 0x5, R2 ;  /* 0x00000005ff007819 */ /* 0x004fca0000011602 */
[----:B------:R-:W2:Y:S02]  /*0070*/  SHFL.IDX PT, R3, R0, RZ, 0x1f ;  /* 0x00001fff00037589 */ /* 0x000ea400000e0000 */
[----:B--2---:R-:W-:Y:S02]  /*0080*/  R2UR UR4, R3 ;  /* 0x00000000030472ca */ /* 0x004fe400000e0000 */
[----:B------:R-:W-:-:S06]  /*0090*/  SHF.R.U32.HI R3, RZ, 0x7, R2 ;  /* 0x00000007ff037819 */ /* 0x000fcc0000011602 */
[----:B------:R-:W2:Y:S05]  /*00a0*/  SHFL.IDX PT, R3, R3, RZ, 0x1f ;  /* 0x00001fff03037589 */ /* 0x000eaa00000e0000 */
[----:B------:R-:W-:Y:S02]  /*00b0*/  USHF.R.S32.HI UR5, URZ, 0x1f, UR4 ;  /* 0x0000001f3f057899 */ /* 0x000fe40008011404 */
[----:B------:R-:W-:Y:S02]  /*00c0*/  ISETP.EQ.AND P2, PT, RZ, UR4, P1 ;  /* 0x00000004ff007c0c */ /* 0x000fe40008f42270 */
[----:B------:R-:W-:-:S04]  /*00d0*/  ULEA.HI UR5, UR5, UR4, URZ, 0x2 ;  /* 0x0000000405057291 */ /* 0x000fc8000f8f103f */
[----:B------:R-:W-:-:S04]  /*00e0*/  ULOP3.LUT UR5, UR5, 0xfffffffc, URZ, 0xc0, !UPT ;  /* 0xfffffffc05057892 */ /* 0x000fc8000f8ec03f */
[----:B------:R-:W-:-:S03]  /*00f0*/  UIADD3 UR5, UR4, -UR5, URZ ;  /* 0x8000000504057290 */ /* 0x000fc6000fffe03f */
[----:B-1----:R-:W-:Y:S09]  /*0100*/  @!P2 BRA `(.L_x_1) ;  /* 0x00000000002ca947 */ /* 0x002ff20003800000 */
[----:B------:R-:W-:Y:S02]  /*0110*/  ULDC.64 UR6, c[0x0][0x198] ;  /* 0x0000660000067ab9 */ /* 0x000fe40000000a00 */
[----:B------:R-:W-:Y:S02]  /*0120*/  UIADD3 UR8, UP0, UR6, 0xf0, URZ ;  /* 0x000000f006087890 */ /* 0x000fe4000ff1e03f */
[----:B------:R-:W-:Y:S02]  /*0130*/  UIADD3 UR10, UP1, UR6, 0x1f0, URZ ;  /* 0x000001f0060a7890 */ /* 0x000fe4000ff3e03f */
[----:B------:R-:W-:Y:S02]  /*0140*/  UIADD3 UR6, UP2, UR6, 0x2f0, URZ ;  /* 0x000002f006067890 */ /* 0x000fe4000ff5e03f */
[----:B------:R-:W-:Y:S02]  /*0150*/  UIADD3.X UR9, URZ, UR7, URZ, UP0, !UPT ;  /* 0x000000073f097290 */ /* 0x000fe400087fe43f */
[----:B------:R-:W-:-:S02]  /*0160*/  UIADD3.X UR11, URZ, UR7, URZ, UP1, !UPT ;  /* 0x000000073f0b7290 */ /* 0x000fc40008ffe43f */
[----:B------:R-:W-:-:S05]  /*0170*/  UIADD3.X UR7, URZ, UR7, URZ, UP2, !UPT ;  /* 0x000000073f077290 */ /* 0x000fca00097fe43f */
[----:B------:R1:W-:Y:S02]  /*0180*/  UTMACCTL.PF [UR8] ;  /* 0x00000000080079b9 */ /* 0x0003e40008040000 */
[----:B------:R1:W-:Y:S02]  /*0190*/  UTMACCTL.PF [UR10] ;  /* 0x000000000a0079b9 */ /* 0x0003e40008040000 */
[----:B------:R1:W-:Y:S02]  /*01a0*/  UTMACCTL.PF [UR6] ;  /* 0x00000000060079b9 */ /* 0x0003e40008040000 */
[----:B-1----:R-:W-:Y:S01]  /*01b0*/  NOP ;  /* 0x0000000000007918 */ /* 0x002fe20000000000 */
.L_x_1:
[----:B------:R-:W-:Y:S05]  /*01c0*/  BSYNC B0 ;  /* 0x0000000000007941 */ /* 0x000fea0003800000 */
.L_x_0:
[----:B------:R-:W1:Y:S01]  /*01d0*/  SHFL.IDX PT, R4, R0, RZ, 0x1f ;  /* 0x00001fff00047589 */ /* 0x000e6200000e0000 */
[----:B--2---:R-:W-:Y:S01]  /*01e0*/  R2UR UR51, R3 ;  /* 0x00000000033372ca */ /* 0x004fe200000e0000 */
[----:B------:R-:W-:Y:S02]  /*01f0*/  UISETP.NE.AND UP0, UPT, UR5, 0x1, UPT ;  /* 0x000000010500788c */ /* 0x000fe4000bf05270 */
[----:B------:R-:W-:-:S10]  /*0200*/  UISETP.NE.AND UP1, UPT, UR5, 0x2, UPT ;  /* 0x000000020500788c */ /* 0x000fd4000bf25270 */
[----:B------:R-:W-:Y:S02]  /*0210*/  UIADD3 UR9, UR51, -0x1, URZ ;  /* 0xffffffff33097890 */ /* 0x000fe4000fffe03f */
[----:B------:R-:W-:Y:S02]  /*0220*/  UISETP.EQ.AND UP2, UPT, UR51, URZ, !UP0 ;  /* 0x0000003f3300728c */ /* 0x000fe4000c742270 */
[----:B------:R-:W-:Y:S02]  /*0230*/  UISETP.EQ.AND UP3, UPT, UR51, URZ, !UP1 ;  /* 0x0000003f3300728c */ /* 0x000fe4000cf62270 */
[----:B------:R-:W-:Y:S02]  /*0240*/  UISETP.GE.U32.AND UP4, UPT, UR9, 0x4, UPT ;  /* 0x000000040900788c */ /* 0x000fe4000bf86070 */
[----:B------:R-:W-:Y:S01]  /*0250*/  USEL UR50, URZ, 0x1, !UP2 ;  /* 0x000000013f327887 */ /* 0x000fe2000d000000 */
[----:B-1----:R-:W-:Y:S01]  /*0260*/  ISETP.NE.AND P0, PT, R4, RZ, PT ;  /* 0x000000ff0400720c */ /* 0x002fe20003f05270 */
[----:B------:R-:W-:Y:S01]  /*0270*/  USEL UR49, URZ, 0x1, !UP3 ;  /* 0x000000013f317887 */ /* 0x000fe2000d800000 */
[----:B------:R-:W-:Y:S01]  /*0280*/  MOV R4, UR5 ;  /* 0x0000000500047c02 */ /* 0x000fe20008000f00 */
[----:B------:R-:W-:-:S02]  /*0290*/  USEL UR50, UR50, 0x2, UP4 ;  /* 0x0000000232327887 */ /* 0x000fc4000a000000 */
[----:B------:R-:W-:-:S08]  /*02a0*/  USEL UR49, UR49, 0x2, UP4 ;  /* 0x0000000231317887 */ /* 0x000fd0000a000000 */
[----:B------:R-:W-:Y:S05]  /*02b0*/  @P0 BRA `(.L_x_2) ;  /* 0x0000000000480947 */ /* 0x000fea0003800000 */
[----:B------:R-:W1:Y:S01]  /*02c0*/  S2UR UR8, SR_CgaCtaId ;  /* 0x00000000000879c3 */ /* 0x000e620000008800 */
[----:B------:R-:W-:Y:S01]  /*02d0*/  UMOV UR4, 0x400 ;  /* 0x0000040000047882 */ /* 0x000fe20000000000 */
[----:B------:R-:W-:Y:S01]  /*02e0*/  UMOV UR5, 0x1 ;  /* 0x0000000100057882 */ /* 0x000fe20000000000 */
[----:B------:R-:W-:Y:S01]  /*02f0*/  UMOV UR6, 0x80 ;  /* 0x0000008000067882 */ /* 0x000fe20000000000 */
[----:B------:R-:W-:Y:S01]  /*0300*/  ELECT P0, URZ, PT ;  /* 0x00000000003f782f */ /* 0x000fe20003800000 */
[----:B------:R-:W-:-:S04]  /*0310*/  UIADD3 UR6, -UR6, 0x100000, URZ ;  /* 0x0010000006067890 */ /* 0x000fc8000fffe13f */
[----:B------:R-:W-:Y:S02]  /*0320*/  USHF.L.U32 UR7, UR6, 0xb, URZ ;  /* 0x0000000b06077899 */ /* 0x000fe4000800063f */
[----:B------:R-:W-:Y:S02]  /*0330*/  USHF.L.U32 UR6, UR6, 0x1, URZ ;  /* 0x0000000106067899 */ /* 0x000fe4000800063f */
[----:B-1----:R-:W-:Y:S02]  /*0340*/  ULEA UR8, UR8, UR4, 0x18 ;  /* 0x0000000408087291 */ /* 0x002fe4000f8ec03f */
[----:B------:R-:W-:-:S04]  /*0350*/  UIADD3 UR4, -UR5, 0x100000, URZ ;  /* 0x0010000005047890 */ /* 0x000fc8000fffe13f */
[----:B------:R-:W-:Y:S02]  /*0360*/  USHF.L.U32 UR5, UR4, 0xb, URZ ;  /* 0x0000000b04057899 */ /* 0x000fe4000800063f */
[----:B------:R-:W-:Y:S01]  /*0370*/  USHF.L.U32 UR4, UR4, 0x1, URZ ;  /* 0x0000000104047899 */ /* 0x000fe2000800063f */
[----:B------:R-:W1:Y:S11]  /*0380*/  FENCE.VIEW.ASYNC.S ;  /* 0x00000000000073c6 */ /* 0x000e760000000000 */
[----:B-1----:R1:W2:Y:S01]  /*0390*/  SYNCS.EXCH.64 URZ, [UR8+0x1c450], UR4 ;  /* 0x01c45004083f75b2 */ /* 0x0022a20008000100 */
[----:B------:R1:W3:Y:S01]  /*03a0*/  SYNCS.EXCH.64 URZ, [UR8+0x1c460], UR6 ;  /* 0x01c46006083f75b2 */ /* 0x0002e20008000100 */
[----:B------:R1:W4:Y:S01]  /*03b0*/  SYNCS.EXCH.64 URZ, [UR8+0x1c458], UR4 ;  /* 0x01c45804083f75b2 */ /* 0x0003220008000100 */
[----:B------:R1:W1:Y:S01]  /*03c0*/  SYNCS.EXCH.64 URZ, [UR8+0x1c468], UR6 ;  /* 0x01c46806083f75b2 */ /* 0x0002620008000100 */
[----:B------:R-:W-:Y:S01]  /*03d0*/  NOP ;  /* 0x0000000000007918 */ /* 0x000fe20000000000 */
.L_x_2:
[----:B------:R-:W5:Y:S01]  /*03e0*/  SHFL.IDX PT, R3, R0, RZ, 0x1f ;  /* 0x00001fff00037589 */ /* 0x000f6200000e0000 */
[----:B------:R-:W-:Y:S01]  /*03f0*/  NOP ;  /* 0x0000000000007918 */ /* 0x000fe20000000000 */
[----:B-----5:R-:W-:-:S13]  /*0400*/  ISETP.NE.AND P0, PT, R3, RZ, PT ;  /* 0x000000ff0300720c */ /* 0x020fda0003f05270 */
[----:B------:R-:W-:Y:S05]  /*0410*/  @P0 BRA `(.L_x_3) ;  /* 0x0000000000600947 */ /* 0x000fea0003800000 */
[----:B-1----:R-:W1:Y:S01]  /*0420*/  S2UR UR5, SR_CgaCtaId ;  /* 0x00000000000579c3 */ /* 0x002e620000008800 */
[----:B------:R-:W-:Y:S01]  /*0430*/  UMOV UR4, 0x400 ;  /* 0x0000040000047882 */ /* 0x000fe20000000000 */
[----:B------:R-:W-:Y:S01]  /*0440*/  UMOV UR6, 0x1 ;  /* 0x0000000100067882 */ /* 0x000fe20000000000 */
[----:B------:R-:W-:Y:S01]  /*0450*/  UMOV UR10, 0x100 ;  /* 0x00000100000a7882 */ /* 0x000fe20000000000 */
[----:B------:R-:W-:-:S04]  /*0460*/  UIADD3 UR6, -UR6, 0x100000, URZ ;  /* 0x0010000006067890 */ /* 0x000fc8000fffe13f */
[----:B------:R-:W-:Y:S02]  /*0470*/  USHF.L.U32 UR7, UR6, 0xb, URZ ;  /* 0x0000000b06077899 */ /* 0x000fe4000800063f */
[----:B------:R-:W-:Y:S01]  /*0480*/  USHF.L.U32 UR6, UR6, 0x1, URZ ;  /* 0x0000000106067899 */ /* 0x000fe2000800063f */
[----:B------:R-:W-:Y:S01]  /*0490*/  ELECT P0, URZ, PT ;  /* 0x00000000003f782f */ /* 0x000fe20003800000 */
[----:B-1----:R-:W-:Y:S02]  /*04a0*/  ULEA UR8, UR5, UR4, 0x18 ;  /* 0x0000000405087291 */ /* 0x002fe4000f8ec03f */
[----:B------:R-:W-:-:S04]  /*04b0*/  UIADD3 UR4, -UR10, 0x100000, URZ ;  /* 0x001000000a047890 */ /* 0x000fc8000fffe13f */
[----:B------:R-:W-:Y:S02]  /*04c0*/  USHF.L.U32 UR5, UR4, 0xb, URZ ;  /* 0x0000000b04057899 */ /* 0x000fe4000800063f */
[----:B------:R-:W-:Y:S01]  /*04d0*/  USHF.L.U32 UR4, UR4, 0x1, URZ ;  /* 0x0000000104047899 */ /* 0x000fe2000800063f */
[----:B------:R-:W1:Y:S03]  /*04e0*/  FENCE.VIEW.ASYNC.S ;  /* 0x00000000000073c6 */ /* 0x000e660000000000 */
[----:B-1----:R1:W1:Y:S08]  /*04f0*/  SYNCS.EXCH.64 URZ, [UR8+0x1c400], UR6 ;  /* 0x01c40006083f75b2 */ /* 0x0022700008000100 */
[----:B------:R1:W1:Y:S01]  /*0500*/  SYNCS.EXCH.64 URZ, [UR8+0x1c428], UR4 ;  /* 0x01c42804083f75b2 */ /* 0x0002620008000100 */
        /* <DEDUP_REMOVED lines=8> */
[----:B------:R-:W-:Y:S01]  /*0590*/  NOP ;  /* 0x0000000000007918 */ /* 0x000fe20000000000 */
.L_x_3:
        /* <DEDUP_REMOVED lines=21> */
[----:B------:R-:W-:Y:S01]  /*06f0*/  NOP ;  /* 0x0000000000007918 */ /* 0x000fe20000000000 */
.L_x_4:
[----:B------:R-:W5:Y:S01]  /*0700*/  SHFL.IDX PT, R3, R0, RZ, 0x1f ;  /* 0x00001fff00037589 */ /* 0x000f6200000e0000 */
[----:B------:R-:W-:Y:S01]  /*0710*/  ELECT P0, URZ, PT ;  /* 0x00000000003f782f */ /* 0x000fe20003800000 */
[----:B------:R-:W-:Y:S01]  /*0720*/  NOP ;  /* 0x0000000000007918 */ /* 0x000fe20000000000 */
[----:B-1----:R-:W-:Y:S02]  /*0730*/  UMOV UR4, 0x80 ;  /* 0x0000008000047882 */ /* 0x002fe40000000000 */
[C---:B-----5:R-:W-:Y:S02]  /*0740*/  ISETP.NE.OR P0, PT, R3.reuse, RZ, !P0 ;  /* 0x000000ff0300720c */ /* 0x060fe40004705670 */
[----:B------:R-:W-:-:S11]  /*0750*/  ISETP.NE.AND P3, PT, R3, RZ, PT ;  /* 0x000000ff0300720c */ /* 0x000fd60003f65270 */
[----:B------:R-:W-:Y:S01]  /*0760*/  VOTEU.ALL UP2, P0 ;  /* 0x00000000003f7886 */ /* 0x000fe20000040000 */
[----:B------:R-:W-:Y:S01]  /*0770*/  VOTEU.ALL UP3, P0 ;  /* 0x00000000003f7886 */ /* 0x000fe20000060000 */
[----:B------:R-:W-:Y:S01]  /*0780*/  VOTEU.ALL UP4, P0 ;  /* 0x00000000003f7886 */ /* 0x000fe20000080000 */
[----:B------:R-:W-:Y:S02]  /*0790*/  VOTEU.ALL UP5, P0 ;  /* 0x00000000003f7886 */ /* 0x000fe400000a0000 */
[----:B------:R-:W1:Y:S01]  /*07a0*/  @!UP2 S2UR UR7, SR_CgaCtaId ;  /* 0x000000000007a9c3 */ /* 0x000e620000008800 */
[----:B------:R-:W-:Y:S01]  /*07b0*/  @!UP2 UMOV UR6, 0x400 ;  /* 0x000004000006a882 */ /* 0x000fe20000000000 */
[----:B------:R-:W-:-:S04]  /*07c0*/  @!UP2 UIADD3 UR4, -UR4, 0x100000, URZ ;  /* 0x001000000404a890 */ /* 0x000fc8000fffe13f */
[----:B------:R-:W-:Y:S02]  /*07d0*/  @!UP2 USHF.L.U32 UR5, UR4, 0xb, URZ ;  /* 0x0000000b0405a899 */ /* 0x000fe4000800063f */
[----:B------:R-:W-:Y:S02]  /*07e0*/  @!UP2 USHF.L.U32 UR4, UR4, 0x1, URZ ;  /* 0x000000010404a899 */ /* 0x000fe4000800063f */
[----:B-1----:R-:W-:Y:S01]  /*07f0*/  @!UP2 ULEA UR6, UR7, UR6, 0x18 ;  /* 0x000000060706a291 */ /* 0x002fe2000f8ec03f */
[----:B------:R-:W-:Y:S01]  /*0800*/  VOTEU.ALL UP2, P0 ;  /* 0x00000000003f7886 */ /* 0x000fe20000040000 */
[----:B------:R-:W1:Y:S10]  /*0810*/  FENCE.VIEW.ASYNC.S ;  /* 0x00000000000073c6 */ /* 0x000e740000000000 */
[----:B-1----:R1:W1:Y:S01]  /*0820*/  @!UP2 SYNCS.EXCH.64 URZ, [UR6+0x1c490], UR4 ;  /* 0x01c49004063fa5b2 */ /* 0x0022620008000100 */
[----:B------:R1:W1:Y:S01]  /*0830*/  @!UP3 SYNCS.EXCH.64 URZ, [UR6+0x1c498], UR4 ;  /* 0x01c49804063fb5b2 */ /* 0x0002620008000100 */
[----:B------:R1:W1:Y:S01]  /*0840*/  @!UP4 SYNCS.EXCH.64 URZ, [UR6+0x1c4a0], UR4 ;  /* 0x01c4a004063fc5b2 */ /* 0x0002620008000100 */
[----:B------:R1:W1:Y:S01]  /*0850*/  @!UP5 SYNCS.EXCH.64 URZ, [UR6+0x1c4a8], UR4 ;  /* 0x01c4a804063fd5b2 */ /* 0x0002620008000100 */
[----:B------:R-:W-:Y:S01]  /*0860*/  NOP ;  /* 0x0000000000007918 */ /* 0x000fe20000000000 */
[----:B------:R-:W-:Y:S05]  /*0870*/  @P3 BRA `(.L_x_5) ;  /* 0x0000000000483947 */ /* 0x000fea0003800000 */
[----:B-1----:R-:W1:Y:S01]  /*0880*/  S2UR UR5, SR_CgaCtaId ;  /* 0x00000000000579c3 */ /* 0x002e620000008800 */
[----:B------:R-:W-:Y:S01]  /*0890*/  UMOV UR4, 0x400 ;  /* 0x0000040000047882 */ /* 0x000fe20000000000 */
[----:B------:R-:W-:Y:S01]  /*08a0*/  UMOV UR6, 0x20 ;  /* 0x0000002000067882 */ /* 0x000fe20000000000 */
[----:B------:R-:W-:Y:S01]  /*08b0*/  UMOV UR7, 0x80 ;  /* 0x0000008000077882 */ /* 0x000fe20000000000 */
[----:B------:R-:W-:Y:S01]  /*08c0*/  ELECT P0, URZ, PT ;  /* 0x00000000003f782f */ /* 0x000fe20003800000 */
[----:B-1----:R-:W-:Y:S02]  /*08d0*/  ULEA UR8, UR5, UR4, 0x18 ;  /* 0x0000000405087291 */ /* 0x002fe4000f8ec03f */
[----:B------:R-:W-:-:S04]  /*08e0*/  UIADD3 UR4, -UR6, 0x100000, URZ ;  /* 0x0010000006047890 */ /* 0x000fc8000fffe13f */
[----:B------:R-:W-:Y:S02]  /*08f0*/  USHF.L.U32 UR5, UR4, 0xb, URZ ;  /* 0x0000000b04057899 */ /* 0x000fe4000800063f */
[----:B------:R-:W-:Y:S02]  /*0900*/  USHF.L.U32 UR4, UR4, 0x1, URZ ;  /* 0x0000000104047899 */ /* 0x000fe4000800063f */
        /* <DEDUP_REMOVED lines=9> */
.L_x_5:
[----:B------:R-:W-:Y:S01]  /*09a0*/  VOTEU.ANY UP2, P2 ;  /* 0x00000000003f7886 */ /* 0x000fe20001040100 */
[----:B-1----:R-:W-:Y:S01]  /*09b0*/  UMOV UR4, 0x40 ;  /* 0x0000004000047882 */ /* 0x002fe20000000000 */
[----:B------:R-:W-:Y:S01]  /*09c0*/  ISETP.NE.AND P3, PT, RZ, UR51, PT ;  /* 0x00000033ff007c0c */ /* 0x000fe2000bf65270 */
[----:B------:R-:W-:Y:S01]  /*09d0*/  NOP ;  /* 0x0000000000007918 */ /* 0x000fe20000000000 */
[----:B------:R-:W-:Y:S01]  /*09e0*/  ISETP.EQ.AND P0, PT, R4, 0x2, P1 ;  /* 0x000000020400780c */ /* 0x000fe20000f02270 */
[----:B------:R-:W1:Y:S01]  /*09f0*/  @UP2 S2UR UR7, SR_CgaCtaId ;  /* 0x00000000000729c3 */ /* 0x000e620000008800 */
[----:B------:R-:W-:Y:S01]  /*0a00*/  @UP2 UMOV UR6, 0x400 ;  /* 0x0000040000062882 */ /* 0x000fe20000000000 */
[----:B------:R-:W-:-:S04]  /*0a10*/  @UP2 UIADD3 UR4, -UR4, 0x100000, URZ ;  /* 0x0010000004042890 */ /* 0x000fc8000fffe13f */
[----:B------:R-:W-:Y:S02]  /*0a20*/  @UP2 USHF.L.U32 UR5, UR4, 0xb, URZ ;  /* 0x0000000b04052899 */ /* 0x000fe4000800063f */
[----:B------:R-:W-:Y:S02]  /*0a30*/  @UP2 USHF.L.U32 UR4, UR4, 0x1, URZ ;  /* 0x0000000104042899 */ /* 0x000fe4000800063f */
[----:B-1----:R-:W-:Y:S01]  /*0a40*/  @UP2 ULEA UR6, UR7, UR6, 0x18 ;  /* 0x0000000607062291 */ /* 0x002fe2000f8ec03f */
[----:B------:R-:W-:Y:S01]  /*0a50*/  VOTEU.ANY UP2, P2 ;  /* 0x00000000003f7886 */ /* 0x000fe20001040100 */
[----:B------:R-:W-:Y:S01]  /*0a60*/  ISETP.EQ.AND P2, PT, R4, 0x1, P1 ;  /* 0x000000010400780c */ /* 0x000fe20000f42270 */
[----:B------:R-:W1:Y:S09]  /*0a70*/  FENCE.VIEW.ASYNC.S ;  /* 0x00000000000073c6 */ /* 0x000e720000000000 */
[----:B-1----:R1:W2:Y:S01]  /*0a80*/  @UP2 SYNCS.EXCH.64 URZ, [UR6+0x1c4b0], UR4 ;  /* 0x01c4b004063f25b2 */ /* 0x0022a20008000100 */
[----:B------:R-:W-:Y:S01]  /*0a90*/  NOP ;  /* 0x0000000000007918 */ /* 0x000fe20000000000 */
[----:B--234-:R-:W-:Y:S06]  /*0aa0*/  BAR.SYNC.DEFER_BLOCKING 0x0 ;  /* 0x0000000000007b1d */ /* 0x01cfec0000010000 */
[----:B------:R-:W-:Y:S05]  /*0ab0*/  @!P3 BRA `(.L_x_6) ;  /* 0x0000006800fcb947 */ /* 0x000fea0003800000 */
[----:B------:R-:W-:-:S06]  /*0ac0*/  UISETP.GT.U32.AND UP0, UPT, UR9, 0x3, UPT ;  /* 0x000000030900788c */ /* 0x000fcc000bf04070 */
[----:B------:R-:W-:-:S13]  /*0ad0*/  PLOP3.LUT P0, PT, PT, PT, UP0, 0x80, 0x0 ;  /* 0x000000000000781c */ /* 0x000fda0003f0f008 */
[----:B-1----:R-:W-:Y:S05]  /*0ae0*/  @P0 EXIT ;  /* 0x000000000000094d */ /* 0x002fea0003800000 */
.L_x_7:
[----:B------:R-:W-:-:S08]  /*0af0*/  NOP ;  /* 0x0000000000007918 */ /* 0x000fd00000000000 */
[----:B------:R-:W1:Y:S02]  /*0b00*/  USETMAXREG.TRY_ALLOC.CTAPOOL UP0, 0xf0 ;  /* 0x000000f0000079c8 */ /* 0x000e640008000600 */
[----:B-1----:R-:W-:-:S13]  /*0b10*/  PLOP3.LUT P0, PT, PT, PT, UP0, 0x80, 0x0 ;  /* 0x000000000000781c */ /* 0x002fda0003f0f008 */
[----:B------:R-:W-:Y:S05]  /*0b20*/  @!P0 BRA `(.L_x_7) ;  /* 0xfffffffc00f08947 */ /* 0x000fea000383ffff */
[----:B------:R-:W-:Y:S02]  /*0b30*/  ULDC UR4, c[0x0][0xa00] ;  /* 0x0002800000047ab9 */ /* 0x000fe40000000800 */
[----:B------:R-:W-:-:S13]  /*0b40*/  ISETP.GE.AND P0, PT, R17, UR4, PT ;  /* 0x0000000411007c0c */ /* 0x000fda000bf06270 */
[----:B------:R-:W-:Y:S05]  /*0b50*/  @P0 EXIT ;  /* 0x000000000000094d */ /* 0x000fea0003800000 */
[----:B------:R-:W1:Y:S01]  /*0b60*/  S2UR UR5, SR_CgaCtaId ;  /* 0x00000000000579c3 */ /* 0x000e620000008800 */
[C---:B------:R-:W-:Y:S01]  /*0b70*/  IMAD.SHL.U32 R4, R2.reuse, 0x20, RZ ;  /* 0x0000002002047824 */ /* 0x040fe200078e00ff */
[----:B------:R-:W-:Y:S01]  /*0b80*/  UMOV UR45, 0x400 ;  /* 0x00000400002d7882 */ /* 0x000fe20000000000 */
[----:B------:R-:W-:Y:S01]  /*0b90*/  SHF.R.U32.HI R3, RZ, 0x1, R2 ;  /* 0x00000001ff037819 */ /* 0x000fe20000011602 */
[----:B------:R-:W-:Y:S01]  /*0ba0*/  UISETP.NE.AND UP0, UPT, UR9, URZ, UPT ;  /* 0x0000003f0900728c */ /* 0x000fe2000bf05270 */
[----:B------:R-:W-:Y:S01]  /*0bb0*/  LOP3.LUT R22, R2, 0x7f, RZ, 0xc0, !PT ;  /* 0x0000007f02167812 */ /* 0x000fe200078ec0ff */
[----:B------:R-:W-:Y:S01]  /*0bc0*/  USHF.L.U32 UR4, UR9, 0x3, URZ ;  /* 0x0000000309047899 */ /* 0x000fe2000800063f */
[----:B------:R-:W-:Y:S01]  /*0bd0*/  LOP3.LUT R0, R4, 0xc0, RZ, 0xc0, !PT ;  /* 0x000000c004007812 */ /* 0x000fe200078ec0ff */
[----:B------:R-:W-:Y:S01]  /*0be0*/  ULOP3.LUT UR39, UR50, 0x1, URZ, 0xfc, !UPT ;  /* 0x0000000132277892 */ /* 0x000fe2000f8efc3f */
[----:B------:R-:W-:Y:S01]  /*0bf0*/  SHF.L.U32 R6, R2, 0x2, RZ ;  /* 0x0000000202067819 */ /* 0x000fe200000006ff */
[----:B------:R-:W-:Y:S01]  /*0c00*/  ULOP3.LUT UR4, UR4, 0x8, URZ, 0xc0, !UPT ;  /* 0x0000000804047892 */ /* 0x000fe2000f8ec03f */
[----:B------:R-:W-:Y:S01]  /*0c10*/  LOP3.LUT R5, R0, 0x8, R3, 0xf8, !PT ;  /* 0x0000000800057812 */ /* 0x000fe200078ef803 */
[----:B------:R-:W-:Y:S01]  /*0c20*/  ULDC.64 UR52, c[0x0][0x198] ;  /* 0x0000660000347ab9 */ /* 0x000fe20000000a00 */
[----:B------:R-:W-:Y:S01]  /*0c30*/  SHF.R.U32.HI R0, RZ, 0x5, R22 ;  /* 0x00000005ff007819 */ /* 0x000fe20000011616 */
[----:B------:R-:W-:Y:S01]  /*0c40*/  ULOP3.LUT UR47, UR4, 0x8, URZ, 0x3c, !UPT ;  /* 0x00000008042f7892 */ /* 0x000fe2000f8e3c3f */
[----:B------:R-:W-:Y:S01]  /*0c50*/  LOP3.LUT R7, R4, 0x20, RZ, 0xc0, !PT ;  /* 0x0000002004077812 */ /* 0x000fe200078ec0ff */
[----:B------:R-:W-:Y:S01]  /*0c60*/  ULOP3.LUT UR48, UR4, 0x18, URZ, 0x3c, !UPT ;  /* 0x0000001804307892 */ /* 0x000fe2000f8e3c3f */
[----:B------:R-:W-:Y:S01]  /*0c70*/  LOP3.LUT R5, R5, 0x18, R6, 0x78, !PT ;  /* 0x0000001805057812 */ /* 0x000fe200078e7806 */
[C---:B------:R-:W-:Y:S01]  /*0c80*/  IMAD.SHL.U32 R16, R0.reuse, 0x10, RZ ;  /* 0x0000001000107824 */ /* 0x040fe200078e00ff */
[----:B------:R-:W-:Y:S01]  /*0c90*/  LEA R7, R0, R7, 0x9 ;  /* 0x0000000700077211 */ /* 0x000fe200078e48ff */
[----:B------:R-:W-:Y:S01]  /*0ca0*/  UMOV UR36, URZ ;  /* 0x0000003f00247c82 */ /* 0x000fe20008000000 */
[----:B------:R-:W-:Y:S01]  /*0cb0*/  LOP3.LUT R4, R4, 0x100, RZ, 0xc0, !PT ;  /* 0x0000010004047812 */ /* 0x000fe200078ec0ff */
[----:B------:R-:W-:Y:S01]  /*0cc0*/  UMOV UR37, URZ ;  /* 0x0000003f00257c82 */ /* 0x000fe20008000000 */
[----:B------:R-:W-:Y:S01]  /*0cd0*/  SHF.R.U32.HI R3, RZ, 0x2, R2 ;  /* 0x00000002ff037819 */ /* 0x000fe20000011602 */
[----:B-1----:R-:W-:Y:S01]  /*0ce0*/  ULEA UR45, UR5, UR45, 0x18 ;  /* 0x0000002d052d7291 */ /* 0x002fe2000f8ec03f */
[----:B------:R-:W-:Y:S01]  /*0cf0*/  IADD3 R5, R5, R7, R4 ;  /* 0x0000000705057210 */ /* 0x000fe20007ffe004 */
[----:B------:R-:W-:Y:S01]  /*0d00*/  USEL UR5, URZ, 0x1, UP0 ;  /* 0x000000013f057887 */ /* 0x000fe20008000000 */
[----:B------:R-:W-:Y:S01]  /*0d10*/  LOP3.LUT P0, RZ, R2, 0x4, RZ, 0xc0, !PT ;  /* 0x0000000402ff7812 */ /* 0x000fe2000780c0ff */
[----:B------:R-:W-:Y:S01]  /*0d20*/  UIMAD UR46, UR51, 0x2200, UR45 ;  /* 0x00002200332e78a4 */ /* 0x000fe2000f8e022d */
[----:B------:R-:W-:Y:S01]  /*0d30*/  MOV R0, 0x20 ;  /* 0x0000002000007802 */ /* 0x000fe20000000f00 */
[----:B------:R-:W-:Y:S01]  /*0d40*/  UIADD3 UR47, UR47, 0x1c490, UR45 ;  /* 0x0001c4902f2f7890 */ /* 0x000fe2000fffe02d */
[----:B------:R-:W-:Y:S01]  /*0d50*/  LOP3.LUT R3, R3, 0x7, RZ, 0xc0, !PT ;  /* 0x0000000703037812 */ /* 0x000fe200078ec0ff */
[----:B------:R-:W-:Y:S01]  /*0d60*/  UIADD3 UR6, UR46, 0x15e00, URZ ;  /* 0x00015e002e067890 */ /* 0x000fe2000fffe03f */
[----:B------:R-:W-:Y:S01]  /*0d70*/  SEL R0, R0, 0xffffffe0, !P0 ;  /* 0xffffffe000007807 */ /* 0x000fe20004000000 */
[----:B------:R-:W-:Y:S01]  /*0d80*/  IMAD.U32 R122, RZ, RZ, UR5 ;  /* 0x00000005ff7a7e24 */ /* 0x000fe2000f8e00ff */
[----:B------:R-:W-:Y:S01]  /*0d90*/  LOP3.LUT R16, R16, 0xfffffff0, R3, 0xe2, !PT ;  /* 0xfffffff010107812 */ /* 0x000fe200078ee203 */
[----:B------:R-:W-:Y:S01]  /*0da0*/  UIADD3 UR48, UR48, 0x1c490, UR45 ;  /* 0x0001c49030307890 */ /* 0x000fe2000fffe02d */
[----:B------:R-:W-:Y:S01]  /*0db0*/  MOV R121, RZ ;  /* 0x000000ff00797202 */ /* 0x000fe20000000f00 */
[----:B------:R-:W-:Y:S01]  /*0dc0*/  UMOV UR38, URZ ;  /* 0x0000003f00267c82 */ /* 0x000fe20008000000 */
[----:B------:R-:W-:Y:S01]  /*0dd0*/  MOV R18, UR6 ;  /* 0x0000000600127c02 */ /* 0x000fe20008000f00 */
[----:B------:R-:W-:Y:S01]  /*0de0*/  ULDC.64 UR54, c[0x0][0x208] ;  /* 0x0000820000367ab9 */ /* 0x000fe20000000a00 */
[----:B------:R-:W-:-:S03]  /*0df0*/  IADD3 R22, R22, 0x1f, RZ ;  /* 0x0000001f16167810 */ /* 0x000fc60007ffe0ff */
[----:B------:R-:W-:-:S05]  /*0e00*/  IMAD R19, R5, 0x2, R18 ;  /* 0x0000000205137824 */ /* 0x000fca00078e0212 */
[----:B------:R-:W-:-:S07]  /*0e10*/  IADD3 R23, R19, R0, RZ ;  /* 0x0000000013177210 */ /* 0x000fce0007ffe0ff */
.L_x_64:
[----:B-1----:R-:W1:Y:S01]  /*0e20*/  LDC R8, c[0x0][0xa04] ;  /* 0x00028100ff087b82 */ /* 0x002e620000000800 */
[----:B------:R-:W-:Y:S01]  /*0e30*/  MOV R0, R17 ;  /* 0x0000001100007202 */ /* 0x000fe20000000f00 */
[----:B------:R-:W-:-:S06]  /*0e40*/  UISETP.NE.AND UP0, UPT, UR51, 0x1, UPT ;  /* 0x000000013300788c */ /* 0x000fcc000bf05270 */
[----:B--2---:R-:W2:Y:S08]  /*0e50*/  LDC R9, c[0x0][0xa10] ;  /* 0x00028400ff097b82 */ /* 0x004eb00000000800 */
[----:B------:R-:W3:Y:S01]  /*0e60*/  LDC R12, c[0x0][0xa1c] ;  /* 0x00028700ff0c7b82 */ /* 0x000ee20000000800 */
[----:B-1----:R-:W-:Y:S02]  /*0e70*/  ISETP.NE.AND P0, PT, R8, 0x1, PT ;  /* 0x000000010800780c */ /* 0x002fe40003f05270 */
[----:B--2---:R-:W-:-:S02]  /*0e80*/  ISETP.NE.AND P1, PT, R9, 0x1, PT ;  /* 0x000000010900780c */ /* 0x004fc40003f25270 */
[----:B------:R-:W-:-:S09]  /*0e90*/  R2UR UR43, R9 ;  /* 0x00000000092b72ca */ /* 0x000fd200000e0000 */
[----:B------:R-:W1:Y:S01]  /*0ea0*/  @P0 LDC.64 R4, c[0x0][0xa08] ;  /* 0x00028200ff040b82 */ /* 0x000e620000000a00 */
[C---:B---3--:R-:W-:Y:S02]  /*0eb0*/  ISETP.NE.AND P2, PT, R12.reuse, 0x1, PT ;  /* 0x000000010c00780c */ /* 0x048fe40003f45270 */
[----:B------:R-:W-:-:S05]  /*0ec0*/  R2UR UR44, R12 ;  /* 0x000000000c2c72ca */ /* 0x000fca00000e0000 */
[----:B------:R-:W2:Y:S08]  /*0ed0*/  @P1 LDC R3, c[0x0][0xa14] ;  /* 0x00028500ff031b82 */ /* 0x000eb00000000800 */
[----:B------:R-:W3:Y:S08]  /*0ee0*/  @P1 LDC R7, c[0x0][0xa18] ;  /* 0x00028600ff071b82 */ /* 0x000ef00000000800 */
[----:B------:R-:W4:Y:S01]  /*0ef0*/  @P2 LDC.64 R10, c[0x0][0xa20] ;  /* 0x00028800ff0a2b82 */ /* 0x000f220000000a00 */
[----:B-1----:R-:W-:-:S05]  /*0f00*/  @P0 IMAD.HI.U32 R4, R17, R4, RZ ;  /* 0x0000000411040227 */ /* 0x002fca00078e00ff */
[----:B------:R-:W-:Y:S02]  /*0f10*/  @P0 SHF.R.U32.HI R0, RZ, R5, R4 ;  /* 0x00000005ff000219 */ /* 0x000fe40000011604 */
[----:B------:R-:W-:Y:S02]  /*0f20*/  PLOP3.LUT P0, PT, PT, PT, UP0, 0x80, 0x0 ;  /* 0x000000000000781c */ /* 0x000fe40003f0f008 */
[C---:B------:R-:W-:Y:S01]  /*0f30*/  R2UR UR5, R0.reuse ;  /* 0x00000000000572ca */ /* 0x040fe200000e0000 */
[----:B--2---:R-:W-:-:S04]  /*0f40*/  @P1 IMAD.HI.U32 R4, R0, R3, RZ ;  /* 0x0000000300041227 */ /* 0x004fc800078e00ff */
[----:B------:R-:W-:Y:S01]  /*0f50*/  IMAD.MOV.U32 R3, RZ, RZ, R0 ;  /* 0x000000ffff037224 */ /* 0x000fe200078e0000 */
[----:B---3--:R-:W-:Y:S02]  /*0f60*/  @P1 SHF.R.U32.HI R3, RZ, R7, R4 ;  /* 0x00000007ff031219 */ /* 0x008fe40000011604 */
[----:B------:R-:W-:Y:S02]  /*0f70*/  IADD3 R0, -R0, RZ, RZ ;  /* 0x000000ff00007210 */ /* 0x000fe40007ffe1ff */
[----:B------:R-:W-:Y:S02]  /*0f80*/  MOV R4, R3 ;  /* 0x0000000300047202 */ /* 0x000fe40000000f00 */
[C---:B------:R-:W-:Y:S01]  /*0f90*/  IADD3 R5, -R3.reuse, RZ, RZ ;  /* 0x000000ff03057210 */ /* 0x040fe20007ffe1ff */
[----:B------:R-:W-:Y:S01]  /*0fa0*/  IMAD R0, R8, R0, R17 ;  /* 0x0000000008007224 */ /* 0x000fe200078e0211 */
[C---:B------:R-:W-:Y:S01]  /*0fb0*/  R2UR UR7, R3.reuse ;  /* 0x00000000030772ca */ /* 0x040fe200000e0000 */
[----:B----4-:R-:W-:Y:S01]  /*0fc0*/  @P2 IMAD.HI.U32 R6, R3, R10, RZ ;  /* 0x0000000a03062227 */ /* 0x010fe200078e00ff */
[----:B------:R-:W-:-:S02]  /*0fd0*/  R2UR UR4, R5 ;  /* 0x00000000050472ca */ /* 0x000fc400000e0000 */
[----:B------:R-:W-:Y:S02]  /*0fe0*/  R2UR UR42, R0 ;  /* 0x00000000002a72ca */ /* 0x000fe400000e0000 */
[----:B------:R-:W-:-:S05]  /*0ff0*/  @P2 SHF.R.U32.HI R4, RZ, R11, R6 ;  /* 0x0000000bff042219 */ /* 0x000fca0000011606 */
[----:B------:R-:W-:-:S04]  /*1000*/  IMAD.MOV R4, RZ, RZ, -R4 ;  /* 0x000000ffff047224 */ /* 0x000fc800078e0a04 */
[----:B------:R-:W-:Y:S01]  /*1010*/  UIMAD UR43, UR43, UR4, UR5 ;  /* 0x000000042b2b72a4 */ /* 0x000fe2000f8e0205 */
[----:B------:R-:W-:-:S13]  /*1020*/  R2UR UR6, R4 ;  /* 0x00000000040672ca */ /* 0x000fda00000e0000 */
[----:B------:R-:W-:Y:S01]  /*1030*/  UIMAD UR44, UR44, UR6, UR7 ;  /* 0x000000062c2c72a4 */ /* 0x000fe2000f8e0207 */
[----:B------:R-:W-:Y:S11]  /*1040*/  @!P0 BRA `(.L_x_8) ;  /* 0x0000000000688947 */ /* 0x000ff60003800000 */
[----:B------:R-:W-:-:S06]  /*1050*/  UISETP.NE.AND UP0, UPT, UR51, 0x2, UPT ;  /* 0x000000023300788c */ /* 0x000fcc000bf05270 */
[----:B------:R-:W-:-:S13]  /*1060*/  PLOP3.LUT P1, PT, PT, PT, UP0, 0x80, 0x0 ;  /* 0x000000000000781c */ /* 0x000fda0003f2f008 */
[----:B------:R-:W-:Y:S05]  /*1070*/  @!P1 BRA `(.L_x_9) ;  /* 0x0000000000449947 */ /* 0x000fea0003800000 */
[----:B------:R-:W-:-:S06]  /*1080*/  UISETP.NE.AND UP0, UPT, UR51, 0x3, UPT ;  /* 0x000000033300788c */ /* 0x000fcc000bf05270 */
[----:B------:R-:W-:-:S13]  /*1090*/  PLOP3.LUT P1, PT, PT, PT, UP0, 0x80, 0x0 ;  /* 0x000000000000781c */ /* 0x000fda0003f2f008 */
[----:B------:R-:W-:Y:S05]  /*10a0*/  @!P1 BRA `(.L_x_10) ;  /* 0x0000000000249947 */ /* 0x000fea0003800000 */
[----:B------:R-:W-:-:S06]  /*10b0*/  UISETP.NE.AND UP0, UPT, UR51, 0x4, UPT ;  /* 0x000000043300788c */ /* 0x000fcc000bf05270 */
[----:B------:R-:W-:-:S13]  /*10c0*/  PLOP3.LUT P1, PT, PT, PT, UP0, 0x80, 0x0 ;  /* 0x000000000000781c */ /* 0x000fda0003f2f008 */
[----:B------:R-:W-:Y:S05]  /*10d0*/  @P1 BRA `(.L_x_11) ;  /* 0x0000000000541947 */ /* 0x000fea0003800000 */
[----:B------:R-:W-:Y:S02]  /*10e0*/  UIADD3 UR4, UR36, -0x1, URZ ;  /* 0xffffffff24047890 */ /* 0x000fe4000fffe03f */
[----:B------:R-:W-:Y:S02]  /*10f0*/  ULOP3.LUT UR36, UR36, 0x1, URZ, 0xc, !UPT ;  /* 0x0000000124247892 */ /* 0x000fe4000f8e0c3f */
[----:B------:R-:W-:-:S04]  /*1100*/  ULOP3.LUT UR4, UR4, 0x2, URZ, 0xc0, !UPT ;  /* 0x0000000204047892 */ /* 0x000fc8000f8ec03f */
[----:B------:R-:W-:-:S04]  /*1110*/  USHF.R.U32.HI UR4, URZ, 0x1, UR4 ;  /* 0x000000013f047899 */ /* 0x000fc80008011604 */
[----:B------:R-:W-:Y:S01]  /*1120*/  ULOP3.LUT UR37, UR37, UR4, URZ, 0x3c, !UPT ;  /* 0x0000000425257292 */ /* 0x000fe2000f8e3c3f */
[----:B------:R-:W-:Y:S11]  /*1130*/  BRA `(.L_x_11) ;  /* 0x00000000003c7947 */ /* 0x000ff60003800000 */
.L_x_10:
[----:B------:R-:W-:Y:S02]  /*1140*/  ULOP3.LUT UP0, URZ, UR36, 0x2, URZ, 0xc0, !UPT ;  /* 0x00000002243f7892 */ /* 0x000fe4000f80c03f */
[----:B------:R-:W-:Y:S02]  /*1150*/  ULOP3.LUT UR36, UR36, 0x1, URZ, 0xc0, !UPT ;  /* 0x0000000124247892 */ /* 0x000fe4000f8ec03f */
[----:B------:R-:W-:-:S04]  /*1160*/  USEL UR4, URZ, 0x1, UP0 ;  /* 0x000000013f047887 */ /* 0x000fc80008000000 */
[----:B------:R-:W-:Y:S01]  /*1170*/  ULOP3.LUT UR37, UR37, UR4, URZ, 0x3c, !UPT ;  /* 0x0000000425257292 */ /* 0x000fe2000f8e3c3f */
[----:B------:R-:W-:Y:S11]  /*1180*/  BRA `(.L_x_11) ;  /* 0x0000000000287947 */ /* 0x000ff60003800000 */
.L_x_9:
[----:B------:R-:W-:Y:S02]  /*1190*/  UIADD3 UR4, UR36, 0x1, URZ ;  /* 0x0000000124047890 */ /* 0x000fe4000fffe03f */
[----:B------:R-:W-:Y:S02]  /*11a0*/  ULOP3.LUT UR36, UR36, 0x1, URZ, 0xc, !UPT ;  /* 0x0000000124247892 */ /* 0x000fe4000f8e0c3f */
[----:B------:R-:W-:-:S04]  /*11b0*/  UISETP.GT.U32.AND UP0, UPT, UR4, 0x1, UPT ;  /* 0x000000010400788c */ /* 0x000fc8000bf04070 */
[----:B------:R-:W-:-:S04]  /*11c0*/  USEL UR4, URZ, 0x1, !UP0 ;  /* 0x000000013f047887 */ /* 0x000fc8000c000000 */
[----:B------:R-:W-:Y:S01]  /*11d0*/  ULOP3.LUT UR37, UR37, UR4, URZ, 0x3c, !UPT ;  /* 0x0000000425257292 */ /* 0x000fe2000f8e3c3f */
[----:B------:R-:W-:Y:S11]  /*11e0*/  BRA `(.L_x_11) ;  /* 0x0000000000107947 */ /* 0x000ff60003800000 */
.L_x_8:
[----:B------:R-:W-:Y:S02]  /*11f0*/  UISETP.GT.U32.AND UP0, UPT, UR36, 0x1, UPT ;  /* 0x000000012400788c */ /* 0x000fe4000bf04070 */
[----:B------:R-:W-:Y:S02]  /*1200*/  ULOP3.LUT UR36, UR36, 0x1, URZ, 0xc0, !UPT ;  /* 0x0000000124247892 */ /* 0x000fe4000f8ec03f */
[----:B------:R-:W-:-:S04]  /*1210*/  USEL UR4, URZ, 0x1, !UP0 ;  /* 0x000000013f047887 */ /* 0x000fc8000c000000 */
[----:B------:R-:W-:-:S12]  /*1220*/  ULOP3.LUT UR37, UR37, UR4, URZ, 0x3c, !UPT ;  /* 0x0000000425257292 */ /* 0x000fd8000f8e3c3f */
.L_x_11:
[----:B------:R-:W-:Y:S05]  /*1230*/  @!P0 BRA `(.L_x_12) ;  /* 0x00000000003c8947 */ /* 0x000fea0003800000 */
        /* <DEDUP_REMOVED lines=9> */
[----:B------:R-:W-:Y:S01]  /*12d0*/  ULEA UR42, UR42, 0x3, 0x1 ;  /* 0x000000032a2a7891 */ /* 0x000fe2000f8e083f */
[----:B------:R-:W-:Y:S11]  /*12e0*/  BRA `(.L_x_15) ;  /* 0x0000000000147947 */ /* 0x000ff60003800000 */
.L_x_14:
[----:B------:R-:W-:Y:S01]  /*12f0*/  ULEA UR42, UR42, 0x2, 0x1 ;  /* 0x000000022a2a7891 */ /* 0x000fe2000f8e083f */
[----:B------:R-:W-:Y:S11]  /*1300*/  BRA `(.L_x_15) ;  /* 0x00000000000c7947 */ /* 0x000ff60003800000 */
.L_x_13:
[----:B------:R-:W-:Y:S01]  /*1310*/  ULEA UR42, UR42, 0x1, 0x1 ;  /* 0x000000012a2a7891 */ /* 0x000fe2000f8e083f */
[----:B------:R-:W-:Y:S11]  /*1320*/  BRA `(.L_x_15) ;  /* 0x0000000000047947 */ /* 0x000ff60003800000 */
.L_x_12:
[----:B------:R-:W-:-:S12]  /*1330*/  USHF.L.U32 UR42, UR42, 0x1, URZ ;  /* 0x000000012a2a7899 */ /* 0x000fd8000800063f */
.L_x_15:
[----:B------:R-:W-:-:S04]  /*1340*/  ULOP3.LUT UR4, UR49, 0x1, URZ, 0xfc, !UPT ;  /* 0x0000000131047892 */ /* 0x000fc8000f8efc3f */
[----:B------:R-:W-:-:S06]  /*1350*/  UISETP.NE.AND UP0, UPT, UR4, 0x3, UPT ;  /* 0x000000030400788c */ /* 0x000fcc000bf05270 */
[----:B------:R-:W-:-:S13]  /*1360*/  PLOP3.LUT P0, PT, PT, PT, UP0, 0x80, 0x0 ;  /* 0x000000000000781c */ /* 0x000fda0003f0f008 */
[----:B------:R-:W-:Y:S05]  /*1370*/  @!P0 BRA `(.L_x_16) ;  /* 0x0000000000048947 */ /* 0x000fea0003800000 */
[----:B------:R-:W-:Y:S01]  /*1380*/  BPT.TRAP 0x1 ;  /* 0x000000040000795c */ /* 0x000fe20000300000 */
.L_x_16:
[----:B------:R-:W-:Y:S01]  /*1390*/  ULEA UR4, UR36, UR45, 0x3 ;  /* 0x0000002d24047291 */ /* 0x000fe2000f8e183f */
[----:B------:R-:W-:Y:S01]  /*13a0*/  MOV R0, UR37 ;  /* 0x0000002500007c02 */ /* 0x000fe20008000f00 */
[----:B------:R-:W-:-:S03]  /*13b0*/  UISETP.NE.AND UP0, UPT, UR39, 0x3, UPT ;  /* 0x000000032700788c */ /* 0x000fc6000bf05270 */
[----:B------:R-:W-:-:S03]  /*13c0*/  SHF.L.U32 R0, R0, 0x1f, RZ ;  /* 0x0000001f00007819 */ /* 0x000fc600000006ff */
[----:B------:R-:W-:Y:S01]  /*13d0*/  PLOP3.LUT P0, PT, PT, PT, UP0, 0x80, 0x0 ;  /* 0x000000000000781c */ /* 0x000fe20003f0f008 */
[----:B------:R-:W1:Y:S02]  /*13e0*/  SYNCS.PHASECHK.TRANS64.TRYWAIT P1, [UR4+0x1c450], R0 ;  /* 0x01c45000ff0075a7 */ /* 0x000e640008020144 */
[----:B-1----:R-:W-:Y:S10]  /*13f0*/  @!P1 BRA `(.L_x_17) ;  /* 0x0000007800949947 */ /* 0x002ff40003800000 */
.L_x_110:
[----:B------:R-:W-:Y:S05]  /*1400*/  @!P0 BRA `(.L_x_18) ;  /* 0x0000000000048947 */ /* 0x000fea0003800000 */
[----:B------:R-:W-:Y:S01]  /*1410*/  BPT.TRAP 0x1 ;  /* 0x000000040000795c */ /* 0x000fe20000300000 */
.L_x_18:
[----:B------:R-:W-:Y:S01]  /*1420*/  ULEA UR24, UR38, UR45, 0x3 ;  /* 0x0000002d26187291 */ /* 0x000fe2000f8e183f */
[----:B-1----:R-:W-:Y:S01]  /*1430*/  SHF.L.U32 R0, R121, 0x1f, RZ ;  /* 0x0000001f79007819 */ /* 0x002fe200000006ff */
[----:B------:R-:W-:Y:S01]  /*1440*/  ULEA UR20, UR51, UR45, 0x3 ;  /* 0x0000002d33147291 */ /* 0x000fe2000f8e183f */
[----:B------:R-:W-:-:S06]  /*1450*/  SHF.L.U32 R3, R122, 0x1f, RZ ;  /* 0x0000001f7a037819 */ /* 0x000fcc00000006ff */
[----:B------:R-:W1:Y:S02]  /*1460*/  SYNCS.PHASECHK.TRANS64.TRYWAIT P1, [UR24+0x1c400], R0 ;  /* 0x01c40000ff0075a7 */ /* 0x000e640008020158 */
[----:B-1----:R-:W-:Y:S05]  /*1470*/  @!P1 BRA `(.L_x_19) ;  /* 0x00000078008c9947 */ /* 0x002fea0003800000 */
.L_x_111:
[----:B------:R-:W2:Y:S02]  /*1480*/  SYNCS.PHASECHK.TRANS64.TRYWAIT P1, [UR20+0x1c488], R3 ;  /* 0x01c48803ff0075a7 */ /* 0x000ea40008020154 */
[----:B--2---:R-:W-:Y:S05]  /*1490*/  @!P1 BRA `(.L_x_20) ;  /* 0x00000078009c9947 */ /* 0x004fea0003800000 */
.L_x_112:
[----:B------:R-:W-:Y:S01]  /*14a0*/  UIADD3 UR4, UR45, 0x4000, URZ ;  /* 0x000040002d047890 */ /* 0x000fe2000fffe03f */
[----:B------:R-:W-:Y:S01]  /*14b0*/  WARPGROUP.ARRIVE ;  /* 0x00000000000079c5 */ /* 0x000fe20000000000 */
[----:B------:R-:W-:Y:S02]  /*14c0*/  USHF.R.U32.HI UR5, URZ, 0x4, UR45 ;  /* 0x000000043f057899 */ /* 0x000fe4000801162d */
[----:B------:R-:W-:Y:S02]  /*14d0*/  USHF.R.U32.HI UR4, URZ, 0x4, UR4 ;  /* 0x000000043f047899 */ /* 0x000fe40008011604 */
[----:B------:R-:W-:Y:S02]  /*14e0*/  ULOP3.LUT UR5, UR5, 0x3fff, URZ, 0xc0, !UPT ;  /* 0x00003fff05057892 */ /* 0x000fe4000f8ec03f */
[----:B------:R-:W-:Y:S02]  /*14f0*/  ULOP3.LUT UR22, UR4, 0x3fff, URZ, 0xc0, !UPT ;  /* 0x00003fff04167892 */ /* 0x000fe4000f8ec03f */
[----:B------:R-:W-:-:S02]  /*1500*/  ULOP3.LUT UR5, UR5, 0x10000, URZ, 0xfc, !UPT ;  /* 0x0001000005057892 */ /* 0x000fc4000f8efc3f */
[----:B------:R-:W-:Y:S02]  /*1510*/  ULOP3.LUT UR21, UR22, 0x10000, URZ, 0xfc, !UPT ;  /* 0x0001000016157892 */ /* 0x000fe4000f8efc3f */
[----:B------:R-:W-:Y:S02]  /*1520*/  ULEA UR16, UR36, UR5, 0x9 ;  /* 0x0000000524107291 */ /* 0x000fe4000f8e483f */
[----:B------:R-:W-:Y:S01]  /*1530*/  ULEA UR18, UR38, UR21, 0xa ;  /* 0x0000001526127291 */ /* 0x000fe2000f8e503f */
[----:B------:R-:W-:Y:S01]  /*1540*/  UMOV UR17, 0x40000040 ;  /* 0x4000004000117882 */ /* 0x000fe20000000000 */
[----:B------:R-:W-:Y:S01]  /*1550*/  UMOV UR19, 0x40000040 ;  /* 0x4000004000137882 */ /* 0x000fe20000000000 */
[----:B------:R-:W-:Y:S02]  /*1560*/  UIADD3 UR4, UR16, 0x2, URZ ;  /* 0x0000000210047890 */ /* 0x000fe4000fffe03f */
[----:B------:R-:W-:Y:S01]  /*1570*/  UIADD3 UR6, UR18, 0x2, URZ ;  /* 0x0000000212067890 */ /* 0x000fe2000fffe03f */
[----:B------:R-:W-:-:S03]  /*1580*/  UMOV UR5, 0x40000040 ;  /* 0x4000004000057882 */ /* 0x000fc60000000000 */
[----:B------:R-:W-:Y:S01]  /*1590*/  HGMMA.64x128x16.F32.BF16 R24, gdesc[UR16], RZ, !UPT, gsb0 ;  /* 0x01e00000101879f0 */ /* 0x000fe2000c0018ff */
[----:B------:R-:W-:Y:S01]  /*15a0*/  UMOV UR7, 0x40000040 ;  /* 0x4000004000077882 */ /* 0x000fe20000000000 */
[----:B------:R-:W-:Y:S02]  /*15b0*/  UIADD3 UR8, UR16, 0x4, URZ ;  /* 0x0000000410087890 */ /* 0x000fe4000fffe03f */
[----:B------:R-:W-:Y:S01]  /*15c0*/  UIADD3 UR10, UR18, 0x4, URZ ;  /* 0x00000004120a7890 */ /* 0x000fe2000fffe03f */
[----:B------:R-:W-:Y:S01]  /*15d0*/  UMOV UR9, 0x40000040 ;  /* 0x4000004000097882 */ /* 0x000fe20000000000 */
[----:B------:R-:W-:Y:S01]  /*15e0*/  UMOV UR11, 0x40000040 ;  /* 0x40000040000b7882 */ /* 0x000fe20000000000 */
[----:B------:R-:W-:Y:S02]  /*15f0*/  UIADD3 UR12, UR16, 0x6, URZ ;  /* 0x00000006100c7890 */ /* 0x000fe4000fffe03f */
[----:B------:R-:W-:Y:S01]  /*1600*/  UIADD3 UR14, UR18, 0x6, URZ ;  /* 0x00000006120e7890 */ /* 0x000fe2000fffe03f */
[----:B------:R-:W-:Y:S01]  /*1610*/  UMOV UR13, 0x40000040 ;  /* 0x40000040000d7882 */ /* 0x000fe20000000000 */
[----:B------:R-:W-:Y:S01]  /*1620*/  UMOV UR15, 0x40000040 ;  /* 0x40000040000f7882 */ /* 0x000fe20000000000 */
[----:B------:R-:W-:-:S04]  /*1630*/  UIADD3 UR23, UR38, 0x1, URZ ;  /* 0x0000000126177890 */ /* 0x000fc8000fffe03f */
[----:B------:R-:W-:-:S04]  /*1640*/  UISETP.NE.AND UP0, UPT, UR23, 0x5, UPT ;  /* 0x000000051700788c */ /* 0x000fc8000bf05270 */
[----:B------:R-:W-:Y:S01]  /*1650*/  USEL UR23, UR23, URZ, UP0 ;  /* 0x0000003f17177287 */ /* 0x000fe20008000000 */
[----:B------:R-:W-:Y:S02]  /*1660*/  WARPGROUP.DEPBAR.LE gsb0, 0x0 ;  /* 0x00008000000079c5 */ /* 0x000fe40000010000 */
[----:B------:R-:W-:-:S06]  /*1670*/  WARPGROUP.ARRIVE ;  /* 0x00000000000079c5 */ /* 0x000fcc0000000000 */
[----:B------:R-:W-:Y:S01]  /*1680*/  HGMMA.64x128x16.F32.BF16 R24, gdesc[UR4], R24, gsb0 ;  /* 0x01e00000041879f0 */ /* 0x000fe20008001818 */
[----:B------:R-:W-:Y:S02]  /*1690*/  ULDC UR6, c[0x0][0x604] ;  /* 0x0001810000067ab9 */ /* 0x000fe40000000800 */
[----:B------:R-:W-:Y:S02]  /*16a0*/  WARPGROUP.DEPBAR.LE gsb0, 0x0 ;  /* 0x00008000000079c5 */ /* 0x000fe40000010000 */
[----:B------:R-:W-:-:S07]  /*16b0*/  WARPGROUP.ARRIVE ;  /* 0x00000000000079c5 */ /* 0x000fce0000000000 */
[----:B------:R-:W-:Y:S03]  /*16c0*/  HGMMA.64x128x16.F32.BF16 R24, gdesc[UR8], R24, gsb0 ;  /* 0x01e00000081879f0 */ /* 0x000fe60008001818 */
[----:B------:R-:W-:Y:S02]  /*16d0*/  WARPGROUP.DEPBAR.LE gsb0, 0x0 ;  /* 0x00008000000079c5 */ /* 0x000fe40000010000 */
[----:B------:R-:W-:-:S07]  /*16e0*/  WARPGROUP.ARRIVE ;  /* 0x00000000000079c5 */ /* 0x000fce0000000000 */
[----:B------:R-:W-:Y:S03]  /*16f0*/  HGMMA.64x128x16.F32.BF16 R24, gdesc[UR12], R24, gsb0 ;  /* 0x01e000000c1879f0 */ /* 0x000fe60008001818 */
[----:B------:R-:W-:Y:S02]  /*1700*/  WARPGROUP.DEPBAR.LE gsb0, 0x0 ;  /* 0x00008000000079c5 */ /* 0x000fe40000010000 */
[----:B-1----:R-:W-:Y:S01]  /*1710*/  FMNMX R3, R24, R25, !PT ;  /* 0x0000001918037209 */ /* 0x002fe20007800000 */
[----:B------:R-:W-:Y:S03]  /*1720*/  SYNCS.ARRIVE.TRANS64.A1T0 RZ, [UR47], RZ ;  /* 0x000000ffffff79a7 */ /* 0x000fe6000810002f */
[----:B------:R-:W-:-:S04]  /*1730*/  FMNMX R0, R28, R3, !PT ;  /* 0x000000031c007209 */ /* 0x000fc80007800000 */
        /* <DEDUP_REMOVED lines=28> */
[----:B------:R-:W-:-:S05]  /*1900*/  FMNMX R0, R85, R0, !PT ;  /* 0x0000000055007209 */ /* 0x000fca0007800000 */
[----:B------:R-:W1:Y:S02]  /*1910*/  SHFL.BFLY PT, R3, R0, 0x1, 0x1f ;  /* 0x0c201f0000037f89 */ /* 0x000e6400000e0000 */
[----:B-1----:R-:W-:-:S05]  /*1920*/  FMNMX R3, R0, R3, !PT ;  /* 0x0000000300037209 */ /* 0x002fca0007800000 */
[----:B------:R-:W1:Y:S02]  /*1930*/  SHFL.BFLY PT, R4, R3, 0x2, 0x1f ;  /* 0x0c401f0003047f89 */ /* 0x000e6400000e0000 */
[----:B-1----:R-:W-:-:S04]  /*1940*/  FMNMX R4, R3, R4, !PT ;  /* 0x0000000403047209 */ /* 0x002fc80007800000 */
[----:B------:R-:W-:-:S04]  /*1950*/  FSETP.NEU.AND P1, PT, R4, -INF , PT ;  /* 0xff8000000400780b */ /* 0x000fc80003f2d000 */
[----:B------:R-:W-:-:S05]  /*1960*/  FSEL R5, R4, RZ, P1 ;  /* 0x000000ff04057208 */ /* 0x000fca0000800000 */
[----:B------:R-:W-:Y:S01]  /*1970*/  FMUL R20, R5, UR6 ;  /* 0x0000000605147c20 */ /* 0x000fe20008400000 */
[----:B------:R-:W-:-:S03]  /*1980*/  FMNMX R5, R26, R27, !PT ;  /* 0x0000001b1a057209 */ /* 0x000fc60007800000 */
[--C-:B------:R-:W-:Y:S01]  /*1990*/  FFMA R24, R24, UR6, -R20.reuse ;  /* 0x0000000618187c23 */ /* 0x100fe20008000814 */
[----:B------:R-:W-:Y:S01]  /*19a0*/  FMNMX R0, R30, R5, !PT ;  /* 0x000000051e007209 */ /* 0x000fe20007800000 */
[--C-:B------:R-:W-:Y:S01]  /*19b0*/  FFMA R25, R25, UR6, -R20.reuse ;  /* 0x0000000619197c23 */ /* 0x100fe20008000814 */
[--C-:B------:R-:W-:Y:S01]  /*19c0*/  FFMA R6, R28, UR6, -R20.reuse ;  /* 0x000000061c067c23 */ /* 0x100fe20008000814 */
[--C-:B------:R-:W-:Y:S01]  /*19d0*/  FFMA R7, R29, UR6, -R20.reuse ;  /* 0x000000061d077c23 */ /* 0x100fe20008000814 */
[----:B------:R-:W-:Y:S01]  /*19e0*/  FSETP.GEU.AND P5, PT, R24, -126, PT ;  /* 0xc2fc00001800780b */ /* 0x000fe20003fae000 */
[--C-:B------:R-:W-:Y:S01]  /*19f0*/  FFMA R8, R36, UR6, -R20.reuse ;  /* 0x0000000624087c23 */ /* 0x100fe20008000814 */
[----:B------:R-:W-:Y:S01]  /*1a00*/  FMNMX R5, R31, R0, !PT ;  /* 0x000000001f057209 */ /* 0x000fe20007800000 */
        /* <DEDUP_REMOVED lines=10> */
[----:B------:R-:W-:Y:S01]  /*1ab0*/  @!P5 FMUL R24, R24, 0.5 ;  /* 0x3f0000001818d820 */ /* 0x000fe20000400000 */
[----:B------:R-:W-:Y:S01]  /*1ac0*/  FMNMX R0, R38, R5, !PT ;  /* 0x0000000526007209 */ /* 0x000fe20007800000 */
[--C-:B------:R-:W-:Y:S01]  /*1ad0*/  FFMA R36, R48, UR6, -R20.reuse ;  /* 0x0000000630247c23 */ /* 0x100fe20008000814 */
[----:B------:R-:W-:Y:S01]  /*1ae0*/  FSETP.GEU.AND P6, PT, R28, -126, PT ;  /* 0xc2fc00001c00780b */ /* 0x000fe20003fce000 */
[----:B------:R-:W-:Y:S01]  /*1af0*/  @!P3 FMUL R25, R25, 0.5 ;  /* 0x3f0000001919b820 */ /* 0x000fe20000400000 */
[----:B------:R-:W-:Y:S01]  /*1b00*/  FMNMX R5, R39, R0, !PT ;  /* 0x0000000027057209 */ /* 0x000fe20007800000 */
[----:B------:R-:W1:Y:S01]  /*1b10*/  MUFU.EX2 R24, R24 ;  /* 0x0000001800187308 */ /* 0x000e620000000800 */
[----:B------:R-:W-:Y:S01]  /*1b20*/  FSETP.GEU.AND P1, PT, R9, -126, PT ;  /* 0xc2fc00000900780b */ /* 0x000fe20003f2e000 */
[----:B------:R-:W-:Y:S01]  /*1b30*/  @!P2 FMUL R6, R6, 0.5 ;  /* 0x3f0000000606a820 */ /* 0x000fe20000400000 */
[----:B------:R-:W-:Y:S01]  /*1b40*/  FMNMX R0, R42, R5, !PT ;  /* 0x000000052a007209 */ /* 0x000fe20007800000 */
[--C-:B------:R-:W-:Y:S01]  /*1b50*/  FFMA R10, R44, UR6, -R20.reuse ;  /* 0x000000062c0a7c23 */ /* 0x100fe20008000814 */
[--C-:B------:R-:W-:Y:S01]  /*1b60*/  FFMA R15, R45, UR6, -R20.reuse ;  /* 0x000000062d0f7c23 */ /* 0x100fe20008000814 */
[----:B------:R-:W-:Y:S01]  /*1b70*/  @!P4 FMUL R7, R7, 0.5 ;  /* 0x3f0000000707c820 */ /* 0x000fe20000400000 */
[----:B------:R-:W-:Y:S01]  /*1b80*/  FMNMX R5, R43, R0, !PT ;  /* 0x000000002b057209 */ /* 0x000fe20007800000 */
[----:B------:R2:W3:Y:S01]  /*1b90*/  MUFU.EX2 R3, R25 ;  /* 0x0000001900037308 */ /* 0x0004e20000000800 */
[--C-:B------:R-:W-:Y:S01]  /*1ba0*/  FFMA R21, R49, UR6, -R20.reuse ;  /* 0x0000000631157c23 */ /* 0x100fe20008000814 */
[----:B------:R-:W-:Y:S01]  /*1bb0*/  @!P6 FMUL R28, R28, 0.5 ;  /* 0x3f0000001c1ce820 */ /* 0x000fe20000400000 */
[----:B------:R-:W-:Y:S01]  /*1bc0*/  FMNMX R0, R46, R5, !PT ;  /* 0x000000052e007209 */ /* 0x000fe20007800000 */
[--C-:B------:R-:W-:Y:S01]  /*1bd0*/  FFMA R12, R52, UR6, -R20.reuse ;  /* 0x00000006340c7c23 */ /* 0x100fe20008000814 */
[--C-:B------:R-:W-:Y:S01]  /*1be0*/  FFMA R33, R60, UR6, -R20.reuse ;  /* 0x000000063c217c23 */ /* 0x100fe20008000814 */
[----:B------:R-:W-:Y:S01]  /*1bf0*/  @!P1 FMUL R9, R9, 0.5 ;  /* 0x3f00000009099820 */ /* 0x000fe20000400000 */
[----:B------:R-:W-:Y:S01]  /*1c00*/  FMNMX R5, R47, R0, !PT ;  /* 0x000000002f057209 */ /* 0x000fe20007800000 */
[----:B------:R-:W4:Y:S01]  /*1c10*/  MUFU.EX2 R6, R6 ;  /* 0x0000000600067308 */ /* 0x000f220000000800 */
[----:B-1----:R-:W-:Y:S01]  /*1c20*/  @!P5 FMUL R24, R24, R24 ;  /* 0x000000181818d220 */ /* 0x002fe20000400000 */
[----:B------:R-:W-:Y:S01]  /*1c30*/  FSETP.GEU.AND P5, PT, R8, -126, PT ;  /* 0xc2fc00000800780b */ /* 0x000fe20003fae000 */
[--C-:B--2---:R-:W-:Y:S01]  /*1c40*/  FFMA R25, R53, UR6, -R20.reuse ;  /* 0x0000000635197c23 */ /* 0x104fe20008000814 */
[----:B------:R-:W-:Y:S01]  /*1c50*/  FMNMX R0, R50, R5, !PT ;  /* 0x0000000532007209 */ /* 0x000fe20007800000 */
[--C-:B------:R-:W-:Y:S01]  /*1c60*/  FFMA R29, R56, UR6, -R20.reuse ;  /* 0x00000006381d7c23 */ /* 0x100fe20008000814 */
[--C-:B------:R-:W-:Y:S01]  /*1c70*/  FFMA R40, R57, UR6, -R20.reuse ;  /* 0x0000000639287c23 */ /* 0x100fe20008000814 */
[--C-:B------:R-:W-:Y:S01]  /*1c80*/  FFMA R14, R61, UR6, -R20.reuse ;  /* 0x000000063d0e7c23 */ /* 0x100fe20008000814 */
[----:B------:R-:W1:Y:S01]  /*1c90*/  MUFU.EX2 R7, R7 ;  /* 0x0000000700077308 */ /* 0x000e620000000800 */
[----:B------:R-:W-:Y:S01]  /*1ca0*/  FMNMX R5, R51, R0, !PT ;  /* 0x0000000033057209 */ /* 0x000fe20007800000 */
[----:B---3--:R-:W-:Y:S01]  /*1cb0*/  @!P3 FMUL R3, R3, R3 ;  /* 0x000000030303b220 */ /* 0x008fe20000400000 */
[----:B------:R-:W-:Y:S01]  /*1cc0*/  FSETP.GEU.AND P3, PT, R11, -126, PT ;  /* 0xc2fc00000b00780b */ /* 0x000fe20003f6e000 */
[--C-:B------:R-:W-:Y:S01]  /*1cd0*/  FFMA R37, R64, UR6, -R20.reuse ;  /* 0x0000000640257c23 */ /* 0x100fe20008000814 */
[----:B------:R-:W-:Y:S01]  /*1ce0*/  FMNMX R0, R54, R5, !PT ;  /* 0x0000000536007209 */ /* 0x000fe20007800000 */
[--C-:B------:R-:W-:Y:S01]  /*1cf0*/  FFMA R65, R65, UR6, -R20.reuse ;  /* 0x0000000641417c23 */ /* 0x100fe20008000814 */
[----:B------:R-:W-:Y:S01]  /*1d00*/  @!P5 FMUL R8, R8, 0.5 ;  /* 0x3f0000000808d820 */ /* 0x000fe20000400000 */
[----:B------:R-:W2:Y:S01]  /*1d10*/  MUFU.EX2 R28, R28 ;  /* 0x0000001c001c7308 */ /* 0x000ea20000000800 */
[----:B----4-:R-:W-:Y:S01]  /*1d20*/  @!P2 FMUL R6, R6, R6 ;  /* 0x000000060606a220 */ /* 0x010fe20000400000 */
[----:B------:R-:W-:Y:S01]  /*1d30*/  FSETP.GEU.AND P2, PT, R32, -126, PT ;  /* 0xc2fc00002000780b */ /* 0x000fe20003f4e000 */
[--C-:B------:R-:W-:Y:S01]  /*1d40*/  FFMA R72, R72, UR6, -R20.reuse ;  /* 0x0000000648487c23 */ /* 0x100fe20008000814 */
[----:B------:R-:W-:Y:S01]  /*1d50*/  FMNMX R5, R55, R0, !PT ;  /* 0x0000000037057209 */ /* 0x000fe20007800000 */
[--C-:B------:R-:W-:Y:S01]  /*1d60*/  FFMA R68, R68, UR6, -R20.reuse ;  /* 0x0000000644447c23 */ /* 0x100fe20008000814 */
[--C-:B------:R-:W-:Y:S01]  /*1d70*/  FFMA R69, R69, UR6, -R20.reuse ;  /* 0x0000000645457c23 */ /* 0x100fe20008000814 */
[--C-:B------:R-:W-:Y:S01]  /*1d80*/  FFMA R73, R73, UR6, -R20.reuse ;  /* 0x0000000649497c23 */ /* 0x100fe20008000814 */
[----:B------:R-:W3:Y:S01]  /*1d90*/  MUFU.EX2 R8, R8 ;  /* 0x0000000800087308 */ /* 0x000ee20000000800 */
[----:B-1----:R-:W-:Y:S01]  /*1da0*/  @!P4 FMUL R7, R7, R7 ;  /* 0x000000070707c220 */ /* 0x002fe20000400000 */
[----:B------:R-:W-:Y:S01]  /*1db0*/  FSETP.GEU.AND P4, PT, R13, -126, PT ;  /* 0xc2fc00000d00780b */ /* 0x000fe20003f8e000 */
[----:B------:R-:W-:Y:S01]  /*1dc0*/  @!P3 FMUL R11, R11, 0.5 ;  /* 0x3f0000000b0bb820 */ /* 0x000fe20000400000 */
[----:B------:R-:W-:Y:S01]  /*1dd0*/  FMNMX R0, R58, R5, !PT ;  /* 0x000000053a007209 */ /* 0x000fe20007800000 */
[--C-:B------:R-:W-:Y:S01]  /*1de0*/  FFMA R77, R77, UR6, -R20.reuse ;  /* 0x000000064d4d7c23 */ /* 0x100fe20008000814 */
[--C-:B------:R-:W-:Y:S01]  /*1df0*/  FFMA R76, R76, UR6, -R20.reuse ;  /* 0x000000064c4c7c23 */ /* 0x100fe20008000814 */
[----:B------:R-:W-:Y:S01]  /*1e00*/  @!P2 FMUL R32, R32, 0.5 ;  /* 0x3f0000002020a820 */ /* 0x000fe20000400000 */
[----:B------:R-:W1:Y:S01]  /*1e10*/  MUFU.EX2 R9, R9 ;  /* 0x0000000900097308 */ /* 0x000e620000000800 */
[----:B------:R-:W-:Y:S01]  /*1e20*/  FMNMX R5, R59, R0, !PT ;  /* 0x000000003b057209 */ /* 0x000fe20007800000 */
[----:B--2---:R-:W-:Y:S01]  /*1e30*/  @!P6 FMUL R28, R28, R28 ;  /* 0x0000001c1c1ce220 */ /* 0x004fe20000400000 */
[----:B------:R-:W-:Y:S01]  /*1e40*/  FSETP.GEU.AND P6, PT, R10, -126, PT ;  /* 0xc2fc00000a00780b */ /* 0x000fe20003fce000 */
[--C-:B------:R-:W-:Y:S01]  /*1e50*/  FFMA R81, R81, UR6, -R20.reuse ;  /* 0x0000000651517c23 */ /* 0x100fe20008000814 */
[----:B------:R-:W-:Y:S01]  /*1e60*/  FMNMX R0, R62, R5, !PT ;  /* 0x000000053e007209 */ /* 0x000fe20007800000 */
[--C-:B------:R-:W-:Y:S01]  /*1e70*/  FFMA R80, R80, UR6, -R20.reuse ;  /* 0x0000000650507c23 */ /* 0x100fe20008000814 */
[----:B------:R-:W-:Y:S01]  /*1e80*/  @!P4 FMUL R13, R13, 0.5 ;  /* 0x3f0000000d0dc820 */ /* 0x000fe20000400000 */
[----:B------:R-:W2:Y:S01]  /*1e90*/  MUFU.EX2 R11, R11 ;  /* 0x0000000b000b7308 */ /* 0x000ea20000000800 */
[----:B---3--:R-:W-:Y:S01]  /*1ea0*/  @!P5 FMUL R8, R8, R8 ;  /* 0x000000080808d220 */ /* 0x008fe20000400000 */
[----:B------:R-:W-:Y:S01]  /*1eb0*/  FSETP.GEU.AND P5, PT, R36, -126, PT ;  /* 0xc2fc00002400780b */ /* 0x000fe20003fae000 */
[--C-:B------:R-:W-:Y:S01]  /*1ec0*/  FFMA R84, R84, UR6, -R20.reuse ;  /* 0x0000000654547c23 */ /* 0x100fe20008000814 */
[----:B------:R-:W-:Y:S01]  /*1ed0*/  FMNMX R5, R63, R0, !PT ;  /* 0x000000003f057209 */ /* 0x000fe20007800000 */
[----:B------:R-:W-:-:S03]  /*1ee0*/  FFMA R85, R85, UR6, -R20 ;  /* 0x0000000655557c23 */ /* 0x000fc60008000814 */
[----:B------:R-:W3:Y:S01]  /*1ef0*/  MUFU.EX2 R32, R32 ;  /* 0x0000002000207308 */ /* 0x000ee20000000800 */
[----:B-1----:R-:W-:Y:S01]  /*1f00*/  @!P1 FMUL R9, R9, R9 ;  /* 0x0000000909099220 */ /* 0x002fe20000400000 */
[----:B------:R-:W-:Y:S01]  /*1f10*/  FSETP.GEU.AND P1, PT, R15, -126, PT ;  /* 0xc2fc00000f00780b */ /* 0x000fe20003f2e000 */
[----:B------:R-:W-:Y:S01]  /*1f20*/  @!P6 FMUL R10, R10, 0.5 ;  /* 0x3f0000000a0ae820 */ /* 0x000fe20000400000 */
[----:B------:R-:W-:-:S03]  /*1f30*/  FMNMX R0, R66, R5, !PT ;  /* 0x0000000542007209 */ /* 0x000fc60007800000 */
[----:B------:R-:W-:Y:S01]  /*1f40*/  @!P5 FMUL R36, R36, 0.5 ;  /* 0x3f0000002424d820 */ /* 0x000fe20000400000 */
[----:B------:R-:W1:Y:S01]  /*1f50*/  MUFU.EX2 R13, R13 ;  /* 0x0000000d000d7308 */ /* 0x000e620000000800 */
[----:B------:R-:W-:Y:S01]  /*1f60*/  FMNMX R5, R67, R0, !PT ;  /* 0x0000000043057209 */ /* 0x000fe20007800000 */
[----:B--2---:R-:W-:Y:S01]  /*1f70*/  @!P3 FMUL R11, R11, R11 ;  /* 0x0000000b0b0bb220 */ /* 0x004fe20000400000 */
[----:B------:R-:W-:Y:S02]  /*1f80*/  FSETP.GEU.AND P3, PT, R21, -126, PT ;  /* 0xc2fc00001500780b */ /* 0x000fe40003f6e000 */
[----:B------:R-:W-:Y:S02]  /*1f90*/  FMNMX R0, R70, R5, !PT ;  /* 0x0000000546007209 */ /* 0x000fe40007800000 */
[----:B------:R-:W-:Y:S01]  /*1fa0*/  @!P1 FMUL R15, R15, 0.5 ;  /* 0x3f0000000f0f9820 */ /* 0x000fe20000400000 */
[----:B------:R-:W2:Y:S01]  /*1fb0*/  MUFU.EX2 R36, R36 ;  /* 0x0000002400247308 */ /* 0x000ea20000000800 */
[----:B------:R-:W-:Y:S01]  /*1fc0*/  FMNMX R5, R71, R0, !PT ;  /* 0x0000000047057209 */ /* 0x000fe20007800000 */
[----:B---3--:R-:W-:Y:S01]  /*1fd0*/  @!P2 FMUL R32, R32, R32 ;  /* 0x000000202020a220 */ /* 0x008fe20000400000 */
[----:B------:R-:W-:-:S02]  /*1fe0*/  FSETP.GEU.AND P2, PT, R12, -126, PT ;  /* 0xc2fc00000c00780b */ /* 0x000fc40003f4e000 */
[----:B------:R-:W-:-:S03]  /*1ff0*/  FMNMX R0, R74, R5, !PT ;  /* 0x000000054a007209 */ /* 0x000fc60007800000 */
[----:B------:R-:W3:Y:S01]  /*2000*/  MUFU.EX2 R10, R10 ;  /* 0x0000000a000a7308 */ /* 0x000ee20000000800 */
[----:B-1----:R-:W-:Y:S01]  /*2010*/  @!P4 FMUL R13, R13, R13 ;  /* 0x0000000d0d0dc220 */ /* 0x002fe20000400000 */
[----:B------:R-:W-:Y:S01]  /*2020*/  FSETP.GEU.AND P4, PT, R25, -126, PT ;  /* 0xc2fc00001900780b */ /* 0x000fe20003f8e000 */
[----:B------:R-:W-:Y:S01]  /*2030*/  @!P3 FMUL R21, R21, 0.5 ;  /* 0x3f0000001515b820 */ /* 0x000fe20000400000 */
[----:B------:R-:W-:-:S04]  /*2040*/  FMNMX R5, R75, R0, !PT ;  /* 0x000000004b057209 */ /* 0x000fc80007800000 */
[----:B------:R-:W1:Y:S01]  /*2050*/  MUFU.EX2 R15, R15 ;  /* 0x0000000f000f7308 */ /* 0x000e620000000800 */
[----:B--2---:R-:W-:Y:S01]  /*2060*/  @!P5 FMUL R36, R36, R36 ;  /* 0x000000242424d220 */ /* 0x004fe20000400000 */
[----:B------:R-:W-:Y:S01]  /*2070*/  FSETP.GEU.AND P5, PT, R33, -126, PT ;  /* 0xc2fc00002100780b */ /* 0x000fe20003fae000 */
[----:B------:R-:W-:Y:S01]  /*2080*/  @!P2 FMUL R12, R12, 0.5 ;  /* 0x3f0000000c0ca820 */ /* 0x000fe20000400000 */
[----:B------:R-:W-:-:S03]  /*2090*/  FMNMX R0, R78, R5, !PT ;  /* 0x000000054e007209 */ /* 0x000fc60007800000 */
[----:B------:R-:W-:Y:S01]  /*20a0*/  @!P4 FMUL R25, R25, 0.5 ;  /* 0x3f0000001919c820 */ /* 0x000fe20000400000 */
[----:B------:R-:W-:Y:S01]  /*20b0*/  FMNMX R5, R79, R0, !PT ;  /* 0x000000004f057209 */ /* 0x000fe20007800000 */
[----:B---3--:R-:W-:Y:S01]  /*20c0*/  @!P6 FMUL R10, R10, R10 ;  /* 0x0000000a0a0ae220 */ /* 0x008fe20000400000 */
[----:B------:R-:W-:Y:S01]  /*20d0*/  FSETP.GEU.AND P6, PT, R29, -126, PT ;  /* 0xc2fc00001d00780b */ /* 0x000fe20003fce000 */
[----:B------:R-:W2:Y:S01]  /*20e0*/  MUFU.EX2 R21, R21 ;  /* 0x0000001500157308 */ /* 0x000ea20000000800 */
[----:B------:R-:W-:-:S03]  /*20f0*/  FMNMX R0, R82, R5, !PT ;  /* 0x0000000552007209 */ /* 0x000fc60007800000 */
[----:B------:R-:W-:Y:S01]  /*2100*/  @!P5 FMUL R33, R33, 0.5 ;  /* 0x3f0000002121d820 */ /* 0x000fe20000400000 */
[----:B------:R-:W-:Y:S01]  /*2110*/  FMNMX R5, R83, R0, !PT ;  /* 0x0000000053057209 */ /* 0x000fe20007800000 */
[----:B-1----:R-:W-:Y:S01]  /*2120*/  @!P1 FMUL R15, R15, R15 ;  /* 0x0000000f0f0f9220 */ /* 0x002fe20000400000 */
[----:B------:R-:W-:Y:S01]  /*2130*/  FSETP.GEU.AND P1, PT, R40, -126, PT ;  /* 0xc2fc00002800780b */ /* 0x000fe20003f2e000 */
[----:B------:R-:W1:Y:S01]  /*2140*/  MUFU.EX2 R12, R12 ;  /* 0x0000000c000c7308 */ /* 0x000e620000000800 */
[----:B------:R-:W-:-:S03]  /*2150*/  FMNMX R0, R86, R5, !PT ;  /* 0x0000000556007209 */ /* 0x000fc60007800000 */
[----:B------:R-:W-:Y:S01]  /*2160*/  @!P6 FMUL R29, R29, 0.5 ;  /* 0x3f0000001d1de820 */ /* 0x000fe20000400000 */
[----:B------:R-:W-:-:S03]  /*2170*/  FMNMX R0, R87, R0, !PT ;  /* 0x0000000057007209 */ /* 0x000fc60007800000 */
[----:B------:R-:W3:Y:S01]  /*2180*/  MUFU.EX2 R25, R25 ;  /* 0x0000001900197308 */ /* 0x000ee20000000800 */
[----:B--2---:R-:W-:Y:S01]  /*2190*/  @!P3 FMUL R21, R21, R21 ;  /* 0x000000151515b220 */ /* 0x004fe20000400000 */
[----:B------:R-:W2:Y:S01]  /*21a0*/  SHFL.BFLY PT, R5, R0, 0x1, 0x1f ;  /* 0x0c201f0000057f89 */ /* 0x000ea200000e0000 */
[----:B------:R-:W-:Y:S01]  /*21b0*/  FSETP.GEU.AND P3, PT, R14, -126, PT ;  /* 0xc2fc00000e00780b */ /* 0x000fe20003f6e000 */
[----:B------:R-:W-:-:S04]  /*21c0*/  @!P1 FMUL R40, R40, 0.5 ;  /* 0x3f00000028289820 */ /* 0x000fc80000400000 */
[----:B------:R-:W4:Y:S01]  /*21d0*/  MUFU.EX2 R33, R33 ;  /* 0x0000002100217308 */ /* 0x000f220000000800 */
[----:B-1----:R-:W-:Y:S01]  /*21e0*/  @!P2 FMUL R12, R12, R12 ;  /* 0x0000000c0c0ca220 */ /* 0x002fe20000400000 */
[----:B------:R-:W-:-:S06]  /*21f0*/  FSETP.GEU.AND P2, PT, R37, -126, PT ;  /* 0xc2fc00002500780b */ /* 0x000fcc0003f4e000 */
[----:B------:R-:W1:Y:S01]  /*2200*/  MUFU.EX2 R29, R29 ;  /* 0x0000001d001d7308 */ /* 0x000e620000000800 */
[----:B---3--:R-:W-:Y:S01]  /*2210*/  @!P4 FMUL R25, R25, R25 ;  /* 0x000000191919c220 */ /* 0x008fe20000400000 */
[----:B------:R-:W-:Y:S01]  /*2220*/  FSETP.GEU.AND P4, PT, R65, -126, PT ;  /* 0xc2fc00004100780b */ /* 0x000fe20003f8e000 */
[----:B------:R-:W-:-:S04]  /*2230*/  @!P3 FMUL R14, R14, 0.5 ;  /* 0x3f0000000e0eb820 */ /* 0x000fc80000400000 */
[----:B------:R-:W-:Y:S01]  /*2240*/  @!P2 FMUL R37, R37, 0.5 ;  /* 0x3f0000002525a820 */ /* 0x000fe20000400000 */
[----:B------:R-:W3:Y:S01]  /*2250*/  MUFU.EX2 R40, R40 ;  /* 0x0000002800287308 */ /* 0x000ee20000000800 */
[----:B----4-:R-:W-:Y:S01]  /*2260*/  @!P5 FMUL R33, R33, R33 ;  /* 0x000000212121d220 */ /* 0x010fe20000400000 */
[----:B------:R-:W-:Y:S02]  /*2270*/  FSETP.GEU.AND P5, PT, R72, -126, PT ;  /* 0xc2fc00004800780b */ /* 0x000fe40003fae000 */
[----:B--2---:R-:W-:-:S03]  /*2280*/  FMNMX R5, R0, R5, !PT ;  /* 0x0000000500057209 */ /* 0x004fc60007800000 */
[----:B------:R-:W-:Y:S01]  /*2290*/  @!P4 FMUL R65, R65, 0.5 ;  /* 0x3f0000004141c820 */ /* 0x000fe20000400000 */
[----:B------:R-:W2:Y:S01]  /*22a0*/  MUFU.EX2 R14, R14 ;  /* 0x0000000e000e7308 */ /* 0x000ea20000000800 */
[----:B-1----:R-:W-:Y:S01]  /*22b0*/  @!P6 FMUL R29, R29, R29 ;  /* 0x0000001d1d1de220 */ /* 0x002fe20000400000 */
[----:B------:R-:W-:Y:S01]  /*22c0*/  FSETP.GEU.AND P6, PT, R68, -126, PT ;  /* 0xc2fc00004400780b */ /* 0x000fe20003fce000 */
[----:B------:R-:W1:Y:S04]  /*22d0*/  SHFL.BFLY PT, R0, R5, 0x2, 0x1f ;  /* 0x0c401f0005007f89 */ /* 0x000e6800000e0000 */
[----:B------:R-:W-:Y:S01]  /*22e0*/  @!P5 FMUL R72, R72, 0.5 ;  /* 0x3f0000004848d820 */ /* 0x000fe20000400000 */
[----:B------:R-:W4:Y:S01]  /*22f0*/  MUFU.EX2 R44, R65 ;  /* 0x00000041002c7308 */ /* 0x000f220000000800 */
[----:B---3--:R-:W-:Y:S01]  /*2300*/  @!P1 FMUL R40, R40, R40 ;  /* 0x0000002828289220 */ /* 0x008fe20000400000 */
[----:B------:R-:W-:-:S05]  /*2310*/  FSETP.GEU.AND P1, PT, R69, -126, PT ;  /* 0xc2fc00004500780b */ /* 0x000fca0003f2e000 */
[----:B------:R-:W-:Y:S01]  /*2320*/  @!P6 FMUL R68, R68, 0.5 ;  /* 0x3f0000004444e820 */ /* 0x000fe20000400000 */
[----:B------:R-:W3:Y:S01]  /*2330*/  MUFU.EX2 R37, R37 ;  /* 0x0000002500257308 */ /* 0x000ee20000000800 */
[----:B--2---:R-:W-:Y:S01]  /*2340*/  @!P3 FMUL R14, R14, R14 ;  /* 0x0000000e0e0eb220 */ /* 0x004fe20000400000 */
[----:B------:R-:W-:-:S05]  /*2350*/  FSETP.GEU.AND P3, PT, R73, -126, PT ;  /* 0xc2fc00004900780b */ /* 0x000fca0003f6e000 */
[----:B------:R-:W-:Y:S01]  /*2360*/  @!P1 FMUL R69, R69, 0.5 ;  /* 0x3f00000045459820 */ /* 0x000fe20000400000 */
[----:B------:R-:W2:Y:S01]  /*2370*/  MUFU.EX2 R45, R72 ;  /* 0x00000048002d7308 */ /* 0x000ea20000000800 */
[----:B----4-:R-:W-:Y:S01]  /*2380*/  @!P4 FMUL R44, R44, R44 ;  /* 0x0000002c2c2cc220 */ /* 0x010fe20000400000 */
[----:B------:R-:W-:Y:S02]  /*2390*/  FSETP.GEU.AND P4, PT, R77, -126, PT ;  /* 0xc2fc00004d00780b */ /* 0x000fe40003f8e000 */
[----:B-1----:R-:W-:-:S03]  /*23a0*/  FMNMX R5, R5, R0, !PT ;  /* 0x0000000005057209 */ /* 0x002fc60007800000 */
[----:B------:R-:W-:Y:S01]  /*23b0*/  @!P3 FMUL R73, R73, 0.5 ;  /* 0x3f0000004949b820 */ /* 0x000fe20000400000 */
[----:B------:R-:W1:Y:S01]  /*23c0*/  MUFU.EX2 R41, R68 ;  /* 0x0000004400297308 */ /* 0x000e620000000800 */
        /* <DEDUP_REMOVED lines=8> */
[----:B-1----:R-:W-:Y:S01]  /*2450*/  @!P6 FMUL R41, R41, R41 ;  /* 0x000000292929e220 */ /* 0x002fe20000400000 */
[----:B------:R-:W-:-:S05]  /*2460*/  FSETP.GEU.AND P6, PT, R80, -126, PT ;  /* 0xc2fc00005000780b */ /* 0x000fca0003fce000 */
[----:B------:R-:W-:Y:S01]  /*2470*/  @!P5 FMUL R81, R81, 0.5 ;  /* 0x3f0000005151d820 */ /* 0x000fe20000400000 */
[----:B------:R-:W1:Y:S01]  /*2480*/  MUFU.EX2 R56, R77 ;  /* 0x0000004d00387308 */ /* 0x000e620000000800 */
[----:B---3--:R-:W-:Y:S01]  /*2490*/  @!P1 FMUL R48, R48, R48 ;  /* 0x0000003030309220 */ /* 0x008fe20000400000 */
[----:B------:R-:W-:-:S04]  /*24a0*/  FSETP.NEU.AND P1, PT, R5, -INF , PT ;  /* 0xff8000000500780b */ /* 0x000fc80003f2d000 */
[----:B------:R-:W-:Y:S01]  /*24b0*/  FSEL R0, R5, RZ, P1 ;  /* 0x000000ff05007208 */ /* 0x000fe20000800000 */
[----:B------:R-:W-:Y:S01]  /*24c0*/  @!P6 FMUL R80, R80, 0.5 ;  /* 0x3f0000005050e820 */ /* 0x000fe20000400000 */
[----:B------:R-:W3:Y:S01]  /*24d0*/  MUFU.EX2 R49, R76 ;  /* 0x0000004c00317308 */ /* 0x000ee20000000800 */
[----:B--2---:R-:W-:Y:S01]  /*24e0*/  @!P3 FMUL R52, R52, R52 ;  /* 0x000000343434b220 */ /* 0x004fe20000400000 */
[----:B------:R-:W-:Y:S01]  /*24f0*/  FSETP.GEU.AND P3, PT, R85, -126, PT ;  /* 0xc2fc00005500780b */ /* 0x000fe20003f6e000 */
[----:B------:R-:W-:Y:S01]  /*2500*/  FMUL R0, R0, UR6 ;  /* 0x0000000600007c20 */ /* 0x000fe20008400000 */
[----:B------:R-:W-:-:S03]  /*2510*/  FSETP.GEU.AND P1, PT, R84, -126, PT ;  /* 0xc2fc00005400780b */ /* 0x000fc60003f2e000 */
[--C-:B------:R-:W-:Y:S01]  /*2520*/  FFMA R57, R27, UR6, -R0.reuse ;  /* 0x000000061b397c23 */ /* 0x100fe20008000800 */
[----:B------:R-:W2:Y:S01]  /*2530*/  MUFU.EX2 R20, R81 ;  /* 0x0000005100147308 */ /* 0x000ea20000000800 */
[--C-:B------:R-:W-:Y:S01]  /*2540*/  FFMA R26, R26, UR6, -R0.reuse ;  /* 0x000000061a1a7c23 */ /* 0x100fe20008000800 */
[--C-:B------:R-:W-:Y:S01]  /*2550*/  FFMA R61, R31, UR6, -R0.reuse ;  /* 0x000000061f3d7c23 */ /* 0x100fe20008000800 */
[----:B-1----:R-:W-:Y:S01]  /*2560*/  @!P4 FMUL R56, R56, R56 ;  /* 0x000000383838c220 */ /* 0x002fe20000400000 */
[----:B------:R-:W-:Y:S01]  /*2570*/  FSETP.GEU.AND P4, PT, R57, -126, PT ;  /* 0xc2fc00003900780b */ /* 0x000fe20003f8e000 */
[--C-:B------:R-:W-:Y:S01]  /*2580*/  FFMA R30, R30, UR6, -R0.reuse ;  /* 0x000000061e1e7c23 */ /* 0x100fe20008000800 */
[--C-:B------:R-:W-:Y:S01]  /*2590*/  FFMA R65, R35, UR6, -R0.reuse ;  /* 0x0000000623417c23 */ /* 0x100fe20008000800 */
[----:B------:R-:W-:Y:S01]  /*25a0*/  @!P3 FMUL R85, R85, 0.5 ;  /* 0x3f0000005555b820 */ /* 0x000fe20000400000 */
[----:B------:R-:W1:Y:S01]  /*25b0*/  MUFU.EX2 R53, R80 ;  /* 0x0000005000357308 */ /* 0x000e620000000800 */
[----:B---3--:R-:W-:Y:S01]  /*25c0*/  @!P2 FMUL R49, R49, R49 ;  /* 0x000000313131a220 */ /* 0x008fe20000400000 */
[----:B------:R-:W-:Y:S01]  /*25d0*/  FSETP.GEU.AND P2, PT, R26, -126, PT ;  /* 0xc2fc00001a00780b */ /* 0x000fe20003f4e000 */
[----:B------:R-:W-:Y:S01]  /*25e0*/  @!P1 FMUL R84, R84, 0.5 ;  /* 0x3f00000054549820 */ /* 0x000fe20000400000 */
[--C-:B------:R-:W-:Y:S01]  /*25f0*/  FFMA R38, R38, UR6, -R0.reuse ;  /* 0x0000000626267c23 */ /* 0x100fe20008000800 */
[--C-:B------:R-:W-:Y:S01]  /*2600*/  FFMA R34, R34, UR6, -R0.reuse ;  /* 0x0000000622227c23 */ /* 0x100fe20008000800 */
[--C-:B------:R-:W-:Y:S01]  /*2610*/  FFMA R50, R50, UR6, -R0.reuse ;  /* 0x0000000632327c23 */ /* 0x100fe20008000800 */
[--C-:B------:R-:W-:Y:S01]  /*2620*/  FFMA R46, R46, UR6, -R0.reuse ;  /* 0x000000062e2e7c23 */ /* 0x100fe20008000800 */
[----:B------:R-:W3:Y:S01]  /*2630*/  MUFU.EX2 R60, R85 ;  /* 0x00000055003c7308 */ /* 0x000ee20000000800 */
[----:B--2---:R-:W-:Y:S01]  /*2640*/  @!P5 FMUL R20, R20, R20 ;  /* 0x000000141414d220 */ /* 0x004fe20000400000 */
[----:B------:R-:W-:Y:S01]  /*2650*/  FSETP.GEU.AND P5, PT, R61, -126, PT ;  /* 0xc2fc00003d00780b */ /* 0x000fe20003fae000 */
[----:B------:R-:W-:Y:S01]  /*2660*/  @!P4 FMUL R57, R57, 0.5 ;  /* 0x3f0000003939c820 */ /* 0x000fe20000400000 */
[--C-:B------:R-:W-:Y:S01]  /*2670*/  FFMA R42, R42, UR6, -R0.reuse ;  /* 0x000000062a2a7c23 */ /* 0x100fe20008000800 */
[--C-:B------:R-:W-:Y:S01]  /*2680*/  FFMA R63, R63, UR6, -R0.reuse ;  /* 0x000000063f3f7c23 */ /* 0x100fe20008000800 */
[--C-:B------:R-:W-:Y:S01]  /*2690*/  FFMA R67, R67, UR6, -R0.reuse ;  /* 0x0000000643437c23 */ /* 0x100fe20008000800 */
[----:B------:R-:W-:Y:S01]  /*26a0*/  @!P2 FMUL R26, R26, 0.5 ;  /* 0x3f0000001a1aa820 */ /* 0x000fe20000400000 */
[----:B------:R-:W2:Y:S01]  /*26b0*/  MUFU.EX2 R64, R57 ;  /* 0x0000003900407308 */ /* 0x000ea20000000800 */
[----:B-1----:R-:W-:Y:S01]  /*26c0*/  @!P6 FMUL R53, R53, R53 ;  /* 0x000000353535e220 */ /* 0x002fe20000400000 */
[----:B------:R-:W-:Y:S01]  /*26d0*/  FSETP.GEU.AND P6, PT, R30, -126, PT ;  /* 0xc2fc00001e00780b */ /* 0x000fe20003fce000 */
[--C-:B------:R-:W-:Y:S01]  /*26e0*/  FFMA R54, R54, UR6, -R0.reuse ;  /* 0x0000000636367c23 */ /* 0x100fe20008000800 */
[--C-:B------:R-:W-:Y:S01]  /*26f0*/  FFMA R75, R75, UR6, -R0.reuse ;  /* 0x000000064b4b7c23 */ /* 0x100fe20008000800 */
[--C-:B------:R-:W-:Y:S01]  /*2700*/  FFMA R59, R59, UR6, -R0.reuse ;  /* 0x000000063b3b7c23 */ /* 0x100fe20008000800 */
[--C-:B------:R-:W-:Y:S01]  /*2710*/  FFMA R83, R83, UR6, -R0.reuse ;  /* 0x0000000653537c23 */ /* 0x100fe20008000800 */
[----:B------:R-:W-:Y:S01]  /*2720*/  @!P5 FMUL R61, R61, 0.5 ;  /* 0x3f0000003d3dd820 */ /* 0x000fe20000400000 */
[----:B------:R1:W4:Y:S01]  /*2730*/  MUFU.EX2 R31, R26 ;  /* 0x0000001a001f7308 */ /* 0x0003220000000800 */
[----:B---3--:R-:W-:Y:S01]  /*2740*/  @!P3 FMUL R60, R60, R60 ;  /* 0x0000003c3c3cb220 */ /* 0x008fe20000400000 */
[----:B------:R-:W-:Y:S01]  /*2750*/  FSETP.GEU.AND P3, PT, R65, -126, PT ;  /* 0xc2fc00004100780b */ /* 0x000fe20003f6e000 */
[--C-:B------:R-:W-:Y:S01]  /*2760*/  FFMA R78, R78, UR6, -R0.reuse ;  /* 0x000000064e4e7c23 */ /* 0x100fe20008000800 */
[--C-:B------:R-:W-:Y:S01]  /*2770*/  FFMA R86, R86, UR6, -R0.reuse ;  /* 0x0000000656567c23 */ /* 0x100fe20008000800 */
[--C-:B------:R-:W-:Y:S01]  /*2780*/  FFMA R71, R71, UR6, -R0.reuse ;  /* 0x0000000647477c23 */ /* 0x100fe20008000800 */
[--C-:B------:R-:W-:Y:S01]  /*2790*/  FFMA R79, R79, UR6, -R0.reuse ;  /* 0x000000064f4f7c23 */ /* 0x100fe20008000800 */
[----:B------:R-:W-:Y:S01]  /*27a0*/  @!P6 FMUL R30, R30, 0.5 ;  /* 0x3f0000001e1ee820 */ /* 0x000fe20000400000 */
[----:B------:R3:W5:Y:S01]  /*27b0*/  MUFU.EX2 R68, R61 ;  /* 0x0000003d00447308 */ /* 0x0007620000000800 */
[----:B-1----:R-:W-:Y:S01]  /*27c0*/  FFMA R26, R39, UR6, -R0 ;  /* 0x00000006271a7c23 */ /* 0x002fe20008000800 */
[----:B--2---:R-:W-:Y:S01]  /*27d0*/  @!P4 FMUL R64, R64, R64 ;  /* 0x000000404040c220 */ /* 0x004fe20000400000 */
[----:B------:R-:W-:-:S03]  /*27e0*/  FADD R69, R21, R20 ;  /* 0x0000001415457221 */ /* 0x000fc60000000000 */
[----:B------:R-:W-:Y:S01]  /*27f0*/  FSETP.GEU.AND P4, PT, R26, -126, PT ;  /* 0xc2fc00001a00780b */ /* 0x000fe20003f8e000 */
[----:B------:R-:W-:Y:S01]  /*2800*/  @!P3 FMUL R65, R65, 0.5 ;  /* 0x3f0000004141b820 */ /* 0x000fe20000400000 */
[----:B------:R-:W1:Y:S01]  /*2810*/  MUFU.EX2 R27, R84 ;  /* 0x00000054001b7308 */ /* 0x000e620000000800 */
[----:B----4-:R-:W-:Y:S01]  /*2820*/  @!P2 FMUL R31, R31, R31 ;  /* 0x0000001f1f1fa220 */ /* 0x010fe20000400000 */
[----:B------:R-:W-:Y:S01]  /*2830*/  FSETP.GEU.AND P2, PT, R38, -126, PT ;  /* 0xc2fc00002600780b */ /* 0x000fe20003f4e000 */
[----:B---3--:R-:W-:Y:S01]  /*2840*/  FADD R61, R32, R45 ;  /* 0x0000002d203d7221 */ /* 0x008fe20000000000 */
[----:B------:R-:W-:-:S04]  /*2850*/  F2FP.BF16.F32.PACK_AB R32, R13, R32 ;  /* 0x000000200d20723e */ /* 0x000fc800000010ff */
[----:B------:R2:W3:Y:S01]  /*2860*/  MUFU.EX2 R35, R30 ;  /* 0x0000001e00237308 */ /* 0x0004e20000000800 */
[----:B-----5:R-:W-:Y:S02]  /*2870*/  @!P5 FMUL R68, R68, R68 ;  /* 0x000000444444d220 */ /* 0x020fe40000400000 */
[----:B------:R-:W-:-:S04]  /*2880*/  @!P4 FMUL R26, R26, 0.5 ;  /* 0x3f0000001a1ac820 */ /* 0x000fc80000400000 */
[----:B------:R-:W-:Y:S01]  /*2890*/  @!P2 FMUL R38, R38, 0.5 ;  /* 0x3f0000002626a820 */ /* 0x000fe20000400000 */
[----:B------:R4:W5:Y:S01]  /*28a0*/  MUFU.EX2 R72, R65 ;  /* 0x0000004100487308 */ /* 0x0009620000000800 */
[----:B--2---:R-:W-:Y:S01]  /*28b0*/  FFMA R30, R43, UR6, -R0 ;  /* 0x000000062b1e7c23 */ /* 0x004fe20008000800 */
[----:B-1----:R-:W-:Y:S01]  /*28c0*/  @!P1 FMUL R27, R27, R27 ;  /* 0x0000001b1b1b9220 */ /* 0x002fe20000400000 */
[----:B------:R-:W-:-:S03]  /*28d0*/  FSETP.GEU.AND P1, PT, R34, -126, PT ;  /* 0xc2fc00002200780b */ /* 0x000fc60003f2e000 */
[----:B------:R-:W-:Y:S02]  /*28e0*/  FSETP.GEU.AND P5, PT, R30, -126, PT ;  /* 0xc2fc00001e00780b */ /* 0x000fe40003fae000 */
[----:B------:R1:W2:Y:S01]  /*28f0*/  MUFU.EX2 R76, R26 ;  /* 0x0000001a004c7308 */ /* 0x0002a20000000800 */
[----:B---3--:R-:W-:Y:S01]  /*2900*/  @!P6 FMUL R35, R35, R35 ;  /* 0x000000232323e220 */ /* 0x008fe20000400000 */
[----:B------:R-:W-:Y:S01]  /*2910*/  FSETP.GEU.AND P6, PT, R42, -126, PT ;  /* 0xc2fc00002a00780b */ /* 0x000fe20003fce000 */
[----:B----4-:R-:W-:Y:S01]  /*2920*/  FADD R65, R36, R53 ;  /* 0x0000003524417221 */ /* 0x010fe20000000000 */
[----:B------:R-:W-:-:S04]  /*2930*/  F2FP.BF16.F32.PACK_AB R36, R21, R36 ;  /* 0x000000241524723e */ /* 0x000fc800000010ff */
[----:B------:R-:W-:Y:S01]  /*2940*/  @!P1 FMUL R34, R34, 0.5 ;  /* 0x3f00000022229820 */ /* 0x000fe20000400000 */
[----:B------:R3:W4:Y:S01]  /*2950*/  MUFU.EX2 R43, R38 ;  /* 0x00000026002b7308 */ /* 0x0007220000000800 */
[----:B-1----:R-:W-:Y:S01]  /*2960*/  FFMA R26, R51, UR6, -R0 ;  /* 0x00000006331a7c23 */ /* 0x002fe20008000800 */
[----:B------:R-:W-:Y:S01]  /*2970*/  @!P5 FMUL R30, R30, 0.5 ;  /* 0x3f0000001e1ed820 */ /* 0x000fe20000400000 */
[----:B-----5:R-:W-:-:S03]  /*2980*/  @!P3 FMUL R72, R72, R72 ;  /* 0x000000484848b220 */ /* 0x020fc60000400000 */
[----:B------:R-:W-:Y:S02]  /*2990*/  @!P6 FMUL R42, R42, 0.5 ;  /* 0x3f0000002a2ae820 */ /* 0x000fe40000400000 */
[----:B------:R1:W5:Y:S01]  /*29a0*/  MUFU.EX2 R80, R30 ;  /* 0x0000001e00507308 */ /* 0x0003620000000800 */
[----:B--2---:R-:W-:Y:S01]  /*29b0*/  @!P4 FMUL R76, R76, R76 ;  /* 0x0000004c4c4cc220 */ /* 0x004fe20000400000 */
[----:B------:R-:W-:Y:S01]  /*29c0*/  FSETP.GEU.AND P4, PT, R26, -126, PT ;  /* 0xc2fc00001a00780b */ /* 0x000fe20003f8e000 */
[----:B---3--:R-:W-:-:S05]  /*29d0*/  FFMA R38, R58, UR6, -R0 ;  /* 0x000000063a267c23 */ /* 0x008fca0008000800 */
[----:B------:R2:W3:Y:S01]  /*29e0*/  MUFU.EX2 R39, R34 ;  /* 0x0000002200277308 */ /* 0x0004e20000000800 */
[----:B-1----:R-:W-:Y:S01]  /*29f0*/  FFMA R30, R55, UR6, -R0 ;  /* 0x00000006371e7c23 */ /* 0x002fe20008000800 */
[----:B----4-:R-:W-:Y:S01]  /*2a00*/  @!P2 FMUL R43, R43, R43 ;  /* 0x0000002b2b2ba220 */ /* 0x010fe20000400000 */
[----:B------:R-:W-:-:S04]  /*2a10*/  FSETP.GEU.AND P2, PT, R50, -126, PT ;  /* 0xc2fc00003200780b */ /* 0x000fc80003f4e000 */
[----:B------:R-:W-:Y:S01]  /*2a20*/  @!P4 FMUL R26, R26, 0.5 ;  /* 0x3f0000001a1ac820 */ /* 0x000fe20000400000 */
[----:B--2---:R-:W-:Y:S01]  /*2a30*/  FFMA R34, R47, UR6, -R0 ;  /* 0x000000062f227c23 */ /* 0x004fe20008000800 */
[----:B-----5:R-:W-:Y:S01]  /*2a40*/  @!P5 FMUL R80, R80, R80 ;  /* 0x000000505050d220 */ /* 0x020fe20000400000 */
[----:B------:R-:W-:Y:S01]  /*2a50*/  FSETP.GEU.AND P5, PT, R30, -126, PT ;  /* 0xc2fc00001e00780b */ /* 0x000fe20003fae000 */
[----:B------:R1:W2:Y:S02]  /*2a60*/  MUFU.EX2 R58, R26 ;  /* 0x0000001a003a7308 */ /* 0x0002a40000000800 */
[----:B------:R-:W-:-:S03]  /*2a70*/  FSETP.GEU.AND P3, PT, R34, -126, PT ;  /* 0xc2fc00002200780b */ /* 0x000fc60003f6e000 */
[----:B------:R-:W-:Y:S01]  /*2a80*/  @!P2 FMUL R50, R50, 0.5 ;  /* 0x3f0000003232a820 */ /* 0x000fe20000400000 */
[----:B---3--:R-:W-:Y:S01]  /*2a90*/  @!P1 FMUL R39, R39, R39 ;  /* 0x0000002727279220 */ /* 0x008fe20000400000 */
[----:B------:R-:W-:Y:S02]  /*2aa0*/  FSETP.GEU.AND P1, PT, R46, -126, PT ;  /* 0xc2fc00002e00780b */ /* 0x000fe40003f2e000 */
[----:B------:R-:W3:Y:S01]  /*2ab0*/  MUFU.EX2 R55, R50 ;  /* 0x0000003200377308 */ /* 0x000ee20000000800 */
[----:B-1----:R-:W-:Y:S02]  /*2ac0*/  FFMA R26, R66, UR6, -R0 ;  /* 0x00000006421a7c23 */ /* 0x002fe40008000800 */
[----:B------:R-:W-:-:S03]  /*2ad0*/  @!P5 FMUL R30, R30, 0.5 ;  /* 0x3f0000001e1ed820 */ /* 0x000fc60000400000 */
[----:B------:R-:W-:Y:S02]  /*2ae0*/  @!P3 FMUL R34, R34, 0.5 ;  /* 0x3f0000002222b820 */ /* 0x000fe40000400000 */
[----:B------:R-:W1:Y:S01]  /*2af0*/  MUFU.EX2 R47, R42 ;  /* 0x0000002a002f7308 */ /* 0x000e620000000800 */
[----:B--2---:R-:W-:Y:S01]  /*2b00*/  @!P4 FMUL R58, R58, R58 ;  /* 0x0000003a3a3ac220 */ /* 0x004fe20000400000 */
[----:B------:R-:W-:Y:S01]  /*2b10*/  FSETP.GEU.AND P4, PT, R63, -126, PT ;  /* 0xc2fc00003f00780b */ /* 0x000fe20003f8e000 */
[----:B------:R-:W-:-:S05]  /*2b20*/  @!P1 FMUL R46, R46, 0.5 ;  /* 0x3f0000002e2e9820 */ /* 0x000fca0000400000 */
[----:B------:R2:W4:Y:S01]  /*2b30*/  MUFU.EX2 R84, R34 ;  /* 0x0000002200547308 */ /* 0x0005220000000800 */
[----:B---3--:R-:W-:-:S06]  /*2b40*/  @!P2 FMUL R55, R55, R55 ;  /* 0x000000373737a220 */ /* 0x008fcc0000400000 */
[----:B------:R-:W-:Y:S01]  /*2b50*/  @!P4 FMUL R63, R63, 0.5 ;  /* 0x3f0000003f3fc820 */ /* 0x000fe20000400000 */
[----:B------:R-:W3:Y:S01]  /*2b60*/  MUFU.EX2 R51, R46 ;  /* 0x0000002e00337308 */ /* 0x000ee20000000800 */
[----:B--2---:R-:W-:Y:S01]  /*2b70*/  FFMA R34, R62, UR6, -R0 ;  /* 0x000000063e227c23 */ /* 0x004fe20008000800 */
[----:B-1----:R-:W-:Y:S01]  /*2b80*/  @!P6 FMUL R47, R47, R47 ;  /* 0x0000002f2f2fe220 */ /* 0x002fe20000400000 */
[----:B------:R-:W-:-:S03]  /*2b90*/  FSETP.GEU.AND P6, PT, R54, -126, PT ;  /* 0xc2fc00003600780b */ /* 0x000fc60003fce000 */
[----:B------:R-:W-:Y:S02]  /*2ba0*/  FSETP.GEU.AND P2, PT, R34, -126, PT ;  /* 0xc2fc00002200780b */ /* 0x000fe40003f4e000 */
[----:B------:R1:W2:Y:S01]  /*2bb0*/  MUFU.EX2 R62, R30 ;  /* 0x0000001e003e7308 */ /* 0x0002a20000000800 */
[----:B----4-:R-:W-:Y:S01]  /*2bc0*/  @!P3 FMUL R84, R84, R84 ;  /* 0x000000545454b220 */ /* 0x010fe20000400000 */
[----:B------:R-:W-:-:S06]  /*2bd0*/  FSETP.GEU.AND P3, PT, R59, -126, PT ;  /* 0xc2fc00003b00780b */ /* 0x000fcc0003f6e000 */
[----:B------:R-:W-:Y:S01]  /*2be0*/  @!P6 FMUL R54, R54, 0.5 ;  /* 0x3f0000003636e820 */ /* 0x000fe20000400000 */
[----:B---3--:R-:W-:Y:S01]  /*2bf0*/  @!P1 FMUL R51, R51, R51 ;  /* 0x0000003333339220 */ /* 0x008fe20000400000 */
[----:B------:R-:W-:Y:S01]  /*2c00*/  FSETP.GEU.AND P1, PT, R38, -126, PT ;  /* 0xc2fc00002600780b */ /* 0x000fe20003f2e000 */
[----:B------:R-:W-:Y:S01]  /*2c10*/  @!P2 FMUL R34, R34, 0.5 ;  /* 0x3f0000002222a820 */ /* 0x000fe20000400000 */
[----:B------:R-:W3:Y:S01]  /*2c20*/  MUFU.EX2 R63, R63 ;  /* 0x0000003f003f7308 */ /* 0x000ee20000000800 */
[----:B-1----:R-:W-:Y:S02]  /*2c30*/  FFMA R30, R70, UR6, -R0 ;  /* 0x00000006461e7c23 */ /* 0x002fe40008000800 */
[----:B------:R-:W-:Y:S01]  /*2c40*/  @!P3 FMUL R59, R59, 0.5 ;  /* 0x3f0000003b3bb820 */ /* 0x000fe20000400000 */
[----:B--2---:R-:W-:Y:S01]  /*2c50*/  @!P5 FMUL R62, R62, R62 ;  /* 0x0000003e3e3ed220 */ /* 0x004fe20000400000 */
[----:B------:R-:W-:-:S03]  /*2c60*/  FSETP.GEU.AND P5, PT, R67, -126, PT ;  /* 0xc2fc00004300780b */ /* 0x000fc60003fae000 */
[----:B------:R1:W2:Y:S03]  /*2c70*/  MUFU.EX2 R66, R34 ;  /* 0x0000002200427308 */ /* 0x0002a60000000800 */
[----:B------:R-:W-:-:S05]  /*2c80*/  @!P1 FMUL R38, R38, 0.5 ;  /* 0x3f00000026269820 */ /* 0x000fca0000400000 */
[----:B------:R4:W5:Y:S01]  /*2c90*/  MUFU.EX2 R88, R38 ;  /* 0x0000002600587308 */ /* 0x0009620000000800 */
[----:B-1----:R-:W-:Y:S01]  /*2ca0*/  FFMA R34, R82, UR6, -R0 ;  /* 0x0000000652227c23 */ /* 0x002fe20008000800 */
[----:B---3--:R-:W-:Y:S01]  /*2cb0*/  @!P4 FMUL R63, R63, R63 ;  /* 0x0000003f3f3fc220 */ /* 0x008fe20000400000 */
[----:B------:R-:W-:-:S03]  /*2cc0*/  @!P5 FMUL R67, R67, 0.5 ;  /* 0x3f0000004343d820 */ /* 0x000fc60000400000 */
[----:B------:R-:W-:Y:S02]  /*2cd0*/  FSETP.GEU.AND P4, PT, R34, -126, PT ;  /* 0xc2fc00002200780b */ /* 0x000fe40003f8e000 */
[----:B------:R-:W1:Y:S01]  /*2ce0*/  MUFU.EX2 R57, R54 ;  /* 0x0000003600397308 */ /* 0x000e620000000800 */
[--C-:B----4-:R-:W-:Y:S01]  /*2cf0*/  FFMA R38, R74, UR6, -R0.reuse ;  /* 0x000000064a267c23 */ /* 0x110fe20008000800 */
[----:B--2---:R-:W-:Y:S01]  /*2d00*/  @!P2 FMUL R66, R66, R66 ;  /* 0x000000424242a220 */ /* 0x004fe20000400000 */
[----:B------:R-:W-:Y:S01]  /*2d10*/  FSETP.GEU.AND P2, PT, R75, -126, PT ;  /* 0xc2fc00004b00780b */ /* 0x000fe20003f4e000 */
[----:B------:R-:W-:Y:S01]  /*2d20*/  FFMA R0, R87, UR6, -R0 ;  /* 0x0000000657007c23 */ /* 0x000fe20008000800 */
[----:B------:R-:W-:-:S03]  /*2d30*/  USEL UR6, URZ, 0x1, UP0 ;  /* 0x000000013f067887 */ /* 0x000fc60008000000 */
[----:B------:R-:W2:Y:S01]  /*2d40*/  MUFU.EX2 R67, R67 ;  /* 0x0000004300437308 */ /* 0x000ea20000000800 */
[----:B-----5:R-:W-:Y:S01]  /*2d50*/  @!P1 FMUL R88, R88, R88 ;  /* 0x0000005858589220 */ /* 0x020fe20000400000 */
[----:B------:R-:W-:Y:S01]  /*2d60*/  FSETP.GEU.AND P1, PT, R38, -126, PT ;  /* 0xc2fc00002600780b */ /* 0x000fe20003f2e000 */
[----:B------:R-:W-:Y:S01]  /*2d70*/  @!P4 FMUL R34, R34, 0.5 ;  /* 0x3f0000002222c820 */ /* 0x000fe20000400000 */
[----:B------:R-:W-:-:S04]  /*2d80*/  LOP3.LUT R121, R121, UR6, RZ, 0x3c, !PT ;  /* 0x0000000679797c12 */ /* 0x000fc8000f8e3cff */
[----:B------:R-:W-:Y:S01]  /*2d90*/  @!P2 FMUL R75, R75, 0.5 ;  /* 0x3f0000004b4ba820 */ /* 0x000fe20000400000 */
[----:B-1----:R-:W-:Y:S01]  /*2da0*/  @!P6 FMUL R57, R57, R57 ;  /* 0x000000393939e220 */ /* 0x002fe20000400000 */
[----:B------:R-:W-:Y:S01]  /*2db0*/  FSETP.GEU.AND P6, PT, R26, -126, PT ;  /* 0xc2fc00001a00780b */ /* 0x000fe20003fce000 */
[----:B------:R1:W3:Y:S04]  /*2dc0*/  MUFU.EX2 R90, R34 ;  /* 0x00000022005a7308 */ /* 0x0002e80000000800 */
[----:B------:R-:W-:Y:S01]  /*2dd0*/  @!P1 FMUL R38, R38, 0.5 ;  /* 0x3f00000026269820 */ /* 0x000fe20000400000 */
[----:B--2---:R-:W-:Y:S01]  /*2de0*/  @!P5 FMUL R67, R67, R67 ;  /* 0x000000434343d220 */ /* 0x004fe20000400000 */
[----:B------:R-:W-:Y:S02]  /*2df0*/  FSETP.GEU.AND P5, PT, R83, -126, PT ;  /* 0xc2fc00005300780b */ /* 0x000fe40003fae000 */
[----:B------:R-:W2:Y:S01]  /*2e00*/  MUFU.EX2 R82, R38 ;  /* 0x0000002600527308 */ /* 0x000ea20000000800 */
[----:B-1----:R-:W-:Y:S01]  /*2e10*/  FADD R34, R9, R44 ;  /* 0x0000002c09227221 */ /* 0x002fe20000000000 */
[----:B------:R-:W-:Y:S01]  /*2e20*/  FADD R54, R72, R67 ;  /* 0x0000004348367221 */ /* 0x000fe20000000000 */
[----:B------:R-:W-:Y:S01]  /*2e30*/  F2FP.BF16.F32.PACK_AB R44, R44, R37 ;  /* 0x000000252c2c723e */ /* 0x000fe200000010ff */
[----:B------:R-:W-:Y:S01]  /*2e40*/  @!P6 FMUL R26, R26, 0.5 ;  /* 0x3f0000001a1ae820 */ /* 0x000fe20000400000 */
[----:B------:R-:W-:Y:S01]  /*2e50*/  FADD R77, R34, R69 ;  /* 0x00000045224d7221 */ /* 0x000fe20000000000 */
[----:B------:R-:W-:Y:S01]  /*2e60*/  FADD R34, R11, R48 ;  /* 0x000000300b227221 */ /* 0x000fe20000000000 */
[----:B------:R-:W-:Y:S01]  /*2e70*/  FADD R69, R25, R60 ;  /* 0x0000003c19457221 */ /* 0x000fe20000000000 */
[----:B------:R1:W4:Y:S01]  /*2e80*/  MUFU.EX2 R70, R26 ;  /* 0x0000001a00467308 */ /* 0x0003220000000800 */
[----:B---3--:R-:W-:Y:S01]  /*2e90*/  @!P4 FMUL R90, R90, R90 ;  /* 0x0000005a5a5ac220 */ /* 0x008fe20000400000 */
[----:B------:R-:W-:Y:S01]  /*2ea0*/  FSETP.GEU.AND P4, PT, R86, -126, PT ;  /* 0xc2fc00005600780b */ /* 0x000fe20003f8e000 */
[----:B------:R-:W-:Y:S01]  /*2eb0*/  FADD R69, R34, R69 ;  /* 0x0000004522457221 */ /* 0x000fe20000000000 */
[----:B------:R-:W-:Y:S01]  /*2ec0*/  @!P5 FMUL R83, R83, 0.5 ;  /* 0x3f0000005353d820 */ /* 0x000fe20000400000 */
[----:B------:R-:W-:-:S03]  /*2ed0*/  FADD R87, R55, R90 ;  /* 0x0000005a37577221 */ /* 0x000fc60000000000 */
[----:B------:R-:W3:Y:S01]  /*2ee0*/  MUFU.EX2 R75, R75 ;  /* 0x0000004b004b7308 */ /* 0x000ee20000000800 */
[----:B--2---:R-:W-:Y:S01]  /*2ef0*/  @!P1 FMUL R82, R82, R82 ;  /* 0x0000005252529220 */ /* 0x004fe20000400000 */
[----:B------:R-:W-:Y:S01]  /*2f00*/  FSETP.GEU.AND P1, PT, R78, -126, PT ;  /* 0xc2fc00004e00780b */ /* 0x000fe20003f2e000 */
[----:B-1----:R-:W-:Y:S01]  /*2f10*/  FADD R26, R24, R29 ;  /* 0x0000001d181a7221 */ /* 0x002fe20000000000 */
[----:B------:R-:W-:Y:S01]  /*2f20*/  F2FP.BF16.F32.PACK_AB R24, R3, R24 ;  /* 0x000000180318723e */ /* 0x000fe200000010ff */
[----:B------:R-:W-:Y:S02]  /*2f30*/  FADD R81, R47, R82 ;  /* 0x000000522f517221 */ /* 0x000fe40000000000 */
[----:B------:R-:W-:Y:S01]  /*2f40*/  FADD R38, R26, R61 ;  /* 0x0000003d1a267221 */ /* 0x000fe20000000000 */
[----:B------:R-:W1:Y:S01]  /*2f50*/  MUFU.EX2 R59, R59 ;  /* 0x0000003b003b7308 */ /* 0x000e620000000800 */
[----:B----4-:R-:W-:Y:S01]  /*2f60*/  @!P6 FMUL R70, R70, R70 ;  /* 0x000000464646e220 */ /* 0x010fe20000400000 */
[----:B------:R-:W-:Y:S01]  /*2f70*/  FSETP.GEU.AND P6, PT, R71, -126, PT ;  /* 0xc2fc00004700780b */ /* 0x000fe20003fce000 */
[----:B------:R-:W-:Y:S01]  /*2f80*/  FADD R26, R3, R40 ;  /* 0x00000028031a7221 */ /* 0x000fe20000000000 */
[----:B------:R-:W-:Y:S01]  /*2f90*/  FADD R61, R13, R52 ;  /* 0x000000340d3d7221 */ /* 0x000fe20000000000 */
[----:B------:R-:W-:Y:S01]  /*2fa0*/  @!P4 FMUL R86, R86, 0.5 ;  /* 0x3f0000005656c820 */ /* 0x000fe20000400000 */
[----:B------:R-:W-:Y:S01]  /*2fb0*/  FADD R50, R39, R70 ;  /* 0x0000004627327221 */ /* 0x000fe20000000000 */
[----:B------:R-:W-:Y:S01]  /*2fc0*/  @!P1 FMUL R78, R78, 0.5 ;  /* 0x3f0000004e4e9820 */ /* 0x000fe20000400000 */
[----:B------:R-:W2:Y:S01]  /*2fd0*/  MUFU.EX2 R83, R83 ;  /* 0x0000005300537308 */ /* 0x000ea20000000800 */
[----:B---3--:R-:W-:Y:S01]  /*2fe0*/  @!P2 FMUL R75, R75, R75 ;  /* 0x0000004b4b4ba220 */ /* 0x008fe20000400000 */
[----:B------:R-:W-:Y:S01]  /*2ff0*/  FSETP.GEU.AND P2, PT, R79, -126, PT ;  /* 0xc2fc00004f00780b */ /* 0x000fe20003f4e000 */
[----:B------:R-:W-:Y:S01]  /*3000*/  FADD R42, R26, R61 ;  /* 0x0000003d1a2a7221 */ /* 0x000fe20000000000 */
[----:B------:R-:W-:Y:S01]  /*3010*/  FADD R61, R15, R56 ;  /* 0x000000380f3d7221 */ /* 0x000fe20000000000 */
[----:B------:R-:W-:Y:S01]  /*3020*/  FADD R26, R7, R14 ;  /* 0x0000000e071a7221 */ /* 0x000fe20000000000 */
[----:B------:R-:W-:Y:S01]  /*3030*/  FADD R85, R80, R75 ;  /* 0x0000004b50557221 */ /* 0x000fe20000000000 */
[----:B------:R-:W-:Y:S01]  /*3040*/  @!P6 FMUL R71, R71, 0.5 ;  /* 0x3f0000004747e820 */ /* 0x000fe20000400000 */
[----:B------:R-:W3:Y:S01]  /*3050*/  MUFU.EX2 R78, R78 ;  /* 0x0000004e004e7308 */ /* 0x000ee20000000800 */
[----:B-1----:R-:W-:Y:S01]  /*3060*/  @!P3 FMUL R59, R59, R59 ;  /* 0x0000003b3b3bb220 */ /* 0x002fe20000400000 */
[----:B------:R-:W-:Y:S01]  /*3070*/  FSETP.GEU.AND P3, PT, R30, -126, PT ;  /* 0xc2fc00001e00780b */ /* 0x000fe20003f6e000 */
[----:B------:R-:W-:Y:S01]  /*3080*/  FADD R26, R26, R61 ;  /* 0x0000003d1a1a7221 */ /* 0x000fe20000000000 */
[----:B------:R-:W-:Y:S01]  /*3090*/  FADD R94, R50, R87 ;  /* 0x00000057325e7221 */ /* 0x000fe20000000000 */
[----:B------:R-:W-:Y:S01]  /*30a0*/  FADD R34, R64, R59 ;  /* 0x0000003b40227221 */ /* 0x000fe20000000000 */
[----:B------:R-:W-:Y:S01]  /*30b0*/  FADD R42, R42, R77 ;  /* 0x0000004d2a2a7221 */ /* 0x000fe20000000000 */
[----:B------:R-:W-:Y:S01]  /*30c0*/  @!P2 FMUL R79, R79, 0.5 ;  /* 0x3f0000004f4fa820 */ /* 0x000fe20000400000 */
[----:B------:R-:W1:Y:S01]  /*30d0*/  MUFU.EX2 R86, R86 ;  /* 0x0000005600567308 */ /* 0x000e620000000800 */
[----:B--2---:R-:W-:Y:S01]  /*30e0*/  @!P5 FMUL R83, R83, R83 ;  /* 0x000000535353d220 */ /* 0x004fe20000400000 */
[----:B------:R-:W-:Y:S01]  /*30f0*/  FSETP.GEU.AND P5, PT, R0, -126, PT ;  /* 0xc2fc00000000780b */ /* 0x000fe20003fae000 */
[----:B------:R-:W-:Y:S01]  /*3100*/  FADD R92, R34, R85 ;  /* 0x00000055225c7221 */ /* 0x000fe20000000000 */
[----:B------:R-:W-:Y:S01]  /*3110*/  FADD R69, R26, R69 ;  /* 0x000000451a457221 */ /* 0x000fe20000000000 */
[----:B------:R-:W-:Y:S01]  /*3120*/  FADD R89, R58, R83 ;  /* 0x000000533a597221 */ /* 0x000fe20000000000 */
[----:B------:R-:W-:Y:S01]  /*3130*/  F2FP.BF16.F32.PACK_AB R40, R40, R29 ;  /* 0x0000001d2828723e */ /* 0x000fe200000010ff */
[----:B------:R-:W-:Y:S01]  /*3140*/  @!P3 FMUL R30, R30, 0.5 ;  /* 0x3f0000001e1eb820 */ /* 0x000fe20000400000 */
[----:B------:R-:W2:Y:S01]  /*3150*/  MUFU.EX2 R71, R71 ;  /* 0x0000004700477308 */ /* 0x000ea20000000800 */
[----:B---3--:R-:W-:Y:S01]  /*3160*/  @!P1 FMUL R78, R78, R78 ;  /* 0x0000004e4e4e9220 */ /* 0x008fe20000400000 */
[----:B------:R-:W-:Y:S01]  /*3170*/  FADD R93, R54, R89 ;  /* 0x00000059365d7221 */ /* 0x000fe20000000000 */
[----:B------:R-:W-:Y:S01]  /*3180*/  FADD R69, R42, R69 ;  /* 0x000000452a457221 */ /* 0x000fe20000000000 */
[----:B------:R-:W-:-:S02]  /*3190*/  F2FP.BF16.F32.PACK_AB R54, R60, R27 ;  /* 0x0000001b3c36723e */ /* 0x000fc400000010ff */
[----:B------:R-:W-:Y:S01]  /*31a0*/  FADD R92, R92, R93 ;  /* 0x0000005d5c5c7221 */ /* 0x000fe20000000000 */
[----:B------:R-:W-:Y:S01]  /*31b0*/  @!P5 FMUL R0, R0, 0.5 ;  /* 0x3f0000000000d820 */ /* 0x000fe20000400000 */
[----:B------:R3:W4:Y:S01]  /*31c0*/  MUFU.EX2 R74, R30 ;  /* 0x0000001e004a7308 */ /* 0x0007220000000800 */
[----:B-1----:R-:W-:Y:S01]  /*31d0*/  @!P4 FMUL R86, R86, R86 ;  /* 0x000000565656c220 */ /* 0x002fe20000400000 */
[----:B------:R-:W-:Y:S02]  /*31e0*/  F2FP.BF16.F32.PACK_AB R42, R14, R33 ;  /* 0x000000210e2a723e */ /* 0x000fe400000010ff */
[----:B------:R-:W-:Y:S01]  /*31f0*/  F2FP.BF16.F32.PACK_AB R29, R72, R39 ;  /* 0x00000027481d723e */ /* 0x000fe200000010ff */
[----:B------:R-:W-:Y:S01]  /*3200*/  FADD R87, R57, R86 ;  /* 0x0000005639577221 */ /* 0x000fe20000000000 */
[----:B------:R-:W-:Y:S02]  /*3210*/  F2FP.BF16.F32.PACK_AB R26, R7, R6 ;  /* 0x00000006071a723e */ /* 0x000fe400000010ff */
[----:B------:R-:W1:Y:S01]  /*3220*/  MUFU.EX2 R79, R79 ;  /* 0x0000004f004f7308 */ /* 0x000e620000000800 */
[----:B---3--:R-:W-:Y:S01]  /*3230*/  FADD R30, R28, R37 ;  /* 0x000000251c1e7221 */ /* 0x008fe20000000000 */
[----:B--2---:R-:W-:Y:S01]  /*3240*/  @!P6 FMUL R71, R71, R71 ;  /* 0x000000474747e220 */ /* 0x004fe20000400000 */
[----:B------:R-:W-:-:S02]  /*3250*/  F2FP.BF16.F32.PACK_AB R28, R9, R28 ;  /* 0x0000001c091c723e */ /* 0x000fc400000010ff */
[----:B------:R-:W-:Y:S01]  /*3260*/  FADD R73, R30, R65 ;  /* 0x000000411e497221 */ /* 0x000fe20000000000 */
[----:B------:R-:W-:Y:S01]  /*3270*/  FADD R30, R6, R33 ;  /* 0x00000021061e7221 */ /* 0x000fe20000000000 */
[----:B------:R-:W-:Y:S01]  /*3280*/  FADD R65, R10, R49 ;  /* 0x000000310a417221 */ /* 0x000fe20000000000 */
[----:B------:R2:W3:Y:S01]  /*3290*/  MUFU.EX2 R61, R0 ;  /* 0x00000000003d7308 */ /* 0x0004e20000000800 */
[----:B----4-:R-:W-:Y:S01]  /*32a0*/  @!P3 FMUL R74, R74, R74 ;  /* 0x0000004a4a4ab220 */ /* 0x010fe20000400000 */
[----:B------:R-:W-:Y:S01]  /*32b0*/  FADD R50, R76, R71 ;  /* 0x000000474c327221 */ /* 0x000fe20000000000 */
[----:B------:R-:W-:Y:S01]  /*32c0*/  FADD R46, R30, R65 ;  /* 0x000000411e2e7221 */ /* 0x000fe20000000000 */
[----:B------:R-:W-:Y:S01]  /*32d0*/  FADD R30, R8, R41 ;  /* 0x00000029081e7221 */ /* 0x000fe20000000000 */
[----:B------:R-:W-:Y:S01]  /*32e0*/  FADD R65, R12, R27 ;  /* 0x0000001b0c417221 */ /* 0x000fe20000000000 */
[----:B------:R-:W-:Y:S01]  /*32f0*/  FADD R34, R43, R74 ;  /* 0x0000004a2b227221 */ /* 0x000fe20000000000 */
[----:B------:R-:W-:Y:S01]  /*3300*/  FADD R38, R38, R73 ;  /* 0x0000004926267221 */ /* 0x000fe20000000000 */
[----:B------:R-:W-:Y:S01]  /*3310*/  F2FP.BF16.F32.PACK_AB R27, R68, R35 ;  /* 0x00000023441b723e */ /* 0x000fe200000010ff */
[----:B------:R-:W-:Y:S01]  /*3320*/  FADD R65, R30, R65 ;  /* 0x000000411e417221 */ /* 0x000fe20000000000 */
[----:B------:R-:W-:Y:S01]  /*3330*/  FADD R30, R31, R88 ;  /* 0x000000581f1e7221 */ /* 0x000fe20000000000 */
[----:B-1----:R-:W-:Y:S01]  /*3340*/  @!P2 FMUL R79, R79, R79 ;  /* 0x0000004f4f4fa220 */ /* 0x002fe20000400000 */
[----:B--2---:R-:W-:Y:S01]  /*3350*/  FADD R0, R35, R66 ;  /* 0x0000004223007221 */ /* 0x004fe20000000000 */
[----:B------:R-:W-:Y:S01]  /*3360*/  FADD R87, R34, R87 ;  /* 0x0000005722577221 */ /* 0x000fe20000000000 */
[----:B------:R-:W-:Y:S01]  /*3370*/  FADD R91, R30, R81 ;  /* 0x000000511e5b7221 */ /* 0x000fe20000000000 */
[----:B------:R-:W-:Y:S01]  /*3380*/  FADD R81, R51, R78 ;  /* 0x0000004e33517221 */ /* 0x000fe20000000000 */
[----:B------:R-:W-:Y:S01]  /*3390*/  FADD R30, R68, R63 ;  /* 0x0000003f441e7221 */ /* 0x000fe20000000000 */
[----:B---3--:R-:W-:Y:S01]  /*33a0*/  @!P5 FMUL R61, R61, R61 ;  /* 0x0000003d3d3dd220 */ /* 0x008fe20000400000 */
[----:B------:R-:W-:Y:S01]  /*33b0*/  FADD R85, R84, R79 ;  /* 0x0000004f54557221 */ /* 0x000fe20000000000 */
        /* <DEDUP_REMOVED lines=11> */
[----:B------:R-:W-:Y:S01]  /*3470*/  FADD R0, R38, R69 ;  /* 0x0000004526007221 */ /* 0x000fe20000000000 */
[----:B------:R-:W-:-:S02]  /*3480*/  F2FP.BF16.F32.PACK_AB R38, R25, R12 ;  /* 0x0000000c1926723e */ /* 0x000fc400000010ff */
[----:B------:R-:W-:Y:S01]  /*3490*/  FADD R92, R92, R89 ;  /* 0x000000595c5c7221 */ /* 0x000fe20000000000 */
[----:B------:R-:W-:Y:S02]  /*34a0*/  F2FP.BF16.F32.PACK_AB R48, R52, R45 ;  /* 0x0000002d3430723e */ /* 0x000fe400000010ff */
[----:B------:R-:W-:Y:S01]  /*34b0*/  F2FP.BF16.F32.PACK_AB R25, R64, R31 ;  /* 0x0000001f4019723e */ /* 0x000fe200000010ff */
[----:B------:R-:W-:Y:S01]  /*34c0*/  FADD R3, R91, R92 ;  /* 0x0000005c5b037221 */ /* 0x000fe20000000000 */
[----:B------:R-:W-:Y:S02]  /*34d0*/  F2FP.BF16.F32.PACK_AB R50, R56, R49 ;  /* 0x000000313832723e */ /* 0x000fe400000010ff */
[----:B------:R-:W-:Y:S02]  /*34e0*/  F2FP.BF16.F32.PACK_AB R52, R20, R53 ;  /* 0x000000351434723e */ /* 0x000fe400000010ff */
[----:B------:R-:W-:Y:S02]  /*34f0*/  F2FP.BF16.F32.PACK_AB R31, R76, R43 ;  /* 0x0000002b4c1f723e */ /* 0x000fe400000010ff */
[----:B------:R-:W-:-:S02]  /*3500*/  F2FP.BF16.F32.PACK_AB R33, R80, R47 ;  /* 0x0000002f5021723e */ /* 0x000fc400000010ff */
[----:B------:R-:W-:Y:S02]  /*3510*/  F2FP.BF16.F32.PACK_AB R35, R84, R51 ;  /* 0x000000335423723e */ /* 0x000fe400000010ff */
[----:B------:R-:W-:Y:S02]  /*3520*/  F2FP.BF16.F32.PACK_AB R30, R11, R8 ;  /* 0x000000080b1e723e */ /* 0x000fe400000010ff */
        /* <DEDUP_REMOVED lines=9> */
[----:B------:R-:W-:Y:S01]  /*35c0*/  F2FP.BF16.F32.PACK_AB R53, R83, R90 ;  /* 0x0000005a5335723e */ /* 0x000fe200000010ff */
[----:B------:R-:W-:Y:S06]  /*35d0*/  @!P0 BRA `(.L_x_21) ;  /* 0x0000000000048947 */ /* 0x000fec0003800000 */
[----:B------:R-:W-:Y:S01]  /*35e0*/  BPT.TRAP 0x1 ;  /* 0x000000040000795c */ /* 0x000fe20000300000 */
.L_x_21:
[----:B------:R-:W-:Y:S01]  /*35f0*/  ULEA UR6, UR23, UR45, 0x3 ;  /* 0x0000002d17067291 */ /* 0x000fe2000f8e183f */
[----:B------:R-:W-:-:S08]  /*3600*/  SHF.L.U32 R6, R121, 0x1f, RZ ;  /* 0x0000001f79067819 */ /* 0x000fd000000006ff */
[----:B------:R-:W1:Y:S02]  /*3610*/  SYNCS.PHASECHK.TRANS64.TRYWAIT P1, [UR6+0x1c400], R6 ;  /* 0x01c40006ff0075a7 */ /* 0x000e640008020146 */
[----:B-1----:R-:W-:Y:S05]  /*3620*/  @!P1 BRA `(.L_x_22) ;  /* 0x0000005800509947 */ /* 0x002fea0003800000 */
.L_x_113:
[----:B------:R-:W-:Y:S01]  /*3630*/  ULEA UR10, UR23, UR22, 0xa ;  /* 0x00000016170a7291 */ /* 0x000fe2000f8e503f */
[----:B------:R-:W-:Y:S01]  /*3640*/  WARPGROUP.ARRIVE ;  /* 0x00000000000079c5 */ /* 0x000fe20000000000 */
[----:B------:R-:W-:Y:S01]  /*3650*/  UMOV UR7, 0x40000040 ;  /* 0x4000004000077882 */ /* 0x000fe20000000000 */
[----:B------:R-:W-:-:S04]  /*3660*/  F2FP.BF16.F32.PACK_AB R55, R61, R86 ;  /* 0x000000563d37723e */ /* 0x000fc800000010ff */
[----:B------:R-:W-:Y:S02]  /*3670*/  UMOV UR6, UR10 ;  /* 0x0000000a00067c82 */ /* 0x000fe40008000000 */
[----:B------:R-:W-:Y:S01]  /*3680*/  HGMMA.64x64x16.F32.BF16 R88, R24, gdesc[UR4].tnspB, RZ, !UPT, gsb0 ;  /* 0x40e0000418587df0 */ /* 0x000fe2000c0018ff */
[----:B------:R-:W-:Y:S01]  /*3690*/  UIADD3 UR6, UR10, 0x80, URZ ;  /* 0x000000800a067890 */ /* 0x000fe2000fffe03f */
[----:B------:R-:W-:Y:S01]  /*36a0*/  UMOV UR7, 0x40000040 ;  /* 0x4000004000077882 */ /* 0x000fe20000000000 */
[----:B------:R-:W-:Y:S02]  /*36b0*/  WARPGROUP.DEPBAR.LE gsb0, 0x0 ;  /* 0x00008000000079c5 */ /* 0x000fe40000010000 */
[----:B------:R-:W-:-:S06]  /*36c0*/  WARPGROUP.ARRIVE ;  /* 0x00000000000079c5 */ /* 0x000fcc0000000000 */
[----:B------:R-:W-:Y:S01]  /*36d0*/  HGMMA.64x64x16.F32.BF16 R88, R28, gdesc[UR4].tnspB, R88, gsb0 ;  /* 0x40e000041c587df0 */ /* 0x000fe20008001858 */
        /* <DEDUP_REMOVED lines=29> */
[----:B------:R-:W-:Y:S03]  /*38b0*/  HGMMA.64x64x16.F32.BF16 R88, R52, gdesc[UR4].tnspB, R88, gsb0 ;  /* 0x40e0000434587df0 */ /* 0x000fe60008001858 */
[----:B------:R-:W-:Y:S02]  /*38c0*/  WARPGROUP.DEPBAR.LE gsb0, 0x0 ;  /* 0x00008000000079c5 */ /* 0x000fe40000010000 */
[----:B------:R-:W-:Y:S05]  /*38d0*/  @!P0 BRA `(.L_x_23) ;  /* 0x0000000000048947 */ /* 0x000fea0003800000 */
[----:B------:R-:W-:Y:S01]  /*38e0*/  BPT.TRAP 0x1 ;  /* 0x000000040000795c */ /* 0x000fe20000300000 */
.L_x_23:
[----:B------:R-:W-:Y:S02]  /*38f0*/  UISETP.GT.U32.AND UP0, UPT, UR50, 0x1, UPT ;  /* 0x000000013200788c */ /* 0x000fe4000bf04070 */
[----:B------:R-:W-:-:S04]  /*3900*/  UIADD3 UR24, UR24, 0x1c428, URZ ;  /* 0x0001c42818187890 */ /* 0x000fc8000fffe03f */
[----:B------:R-:W-:Y:S01]  /*3910*/  PLOP3.LUT P1, PT, PT, PT, UP0, 0x80, 0x0 ;  /* 0x000000000000781c */ /* 0x000fe20003f2f008 */
[----:B------:R-:W-:-:S09]  /*3920*/  UPRMT UR24, URZ, 0x654, UR24 ;  /* 0x000006543f187896 */ /* 0x000fd20008000018 */
[----:B------:R-:W-:Y:S03]  /*3930*/  SYNCS.ARRIVE.TRANS64.RED.A1T0 RZ, [UR24], RZ ;  /* 0x000000ffffff79a7 */ /* 0x000fe60008100418 */
[----:B------:R-:W-:Y:S05]  /*3940*/  @P1 BRA `(.L_x_24) ;  /* 0x0000000000041947 */ /* 0x000fea0003800000 */
[----:B------:R-:W-:Y:S01]  /*3950*/  BPT.TRAP 0x1 ;  /* 0x000000040000795c */ /* 0x000fe20000300000 */
.L_x_24:
[----:B-1----:R-:W1:Y:S01]  /*3960*/  LDC R6, c[0x0][0x28c] ;  /* 0x0000a300ff067b82 */ /* 0x002e620000000800 */
[----:B------:R-:W-:-:S04]  /*3970*/  UIADD3 UR38, UR23, 0x1, URZ ;  /* 0x0000000117267890 */ /* 0x000fc8000fffe03f */
[----:B------:R-:W-:-:S04]  /*3980*/  UISETP.NE.AND UP0, UPT, UR38, 0x5, UPT ;  /* 0x000000052600788c */ /* 0x000fc8000bf05270 */
[----:B------:R-:W-:Y:S02]  /*3990*/  USEL UR6, URZ, 0x1, UP0 ;  /* 0x000000013f067887 */ /* 0x000fe40008000000 */
[----:B------:R-:W-:-:S04]  /*39a0*/  USEL UR38, UR38, URZ, UP0 ;  /* 0x0000003f26267287 */ /* 0x000fc80008000000 */
[----:B------:R-:W-:Y:S02]  /*39b0*/  LOP3.LUT R121, R121, UR6, RZ, 0x3c, !PT ;  /* 0x0000000679797c12 */ /* 0x000fe4000f8e3cff */
[----:B-1----:R-:W-:-:S13]  /*39c0*/  ISETP.GE.AND P2, PT, R6, 0x81, PT ;  /* 0x000000810600780c */ /* 0x002fda0003f46270 */
[----:B------:R-:W-:Y:S05]  /*39d0*/  @!P2 BRA `(.L_x_25) ;  /* 0x00000028004ca947 */ /* 0x000fea0003800000 */
[----:B------:R-:W-:Y:S01]  /*39e0*/  VIADD R6, R6, 0x7f ;  /* 0x0000007f06067836 */ /* 0x000fe20000000000 */
[----:B------:R-:W-:Y:S01]  /*39f0*/  MOV R9, R4 ;  /* 0x0000000400097202 */ /* 0x000fe20000000f00 */
[----:B------:R-:W-:-:S03]  /*3a00*/  ULDC UR24, c[0x0][0x604] ;  /* 0x0001810000187ab9 */ /* 0x000fc60000000800 */
[----:B------:R-:W-:-:S04]  /*3a10*/  SHF.R.S32.HI R7, RZ, 0x1f, R6 ;  /* 0x0000001fff077819 */ /* 0x000fc80000011406 */
[----:B------:R-:W-:Y:S02]  /*3a20*/  LEA.HI R6, R7, R6, RZ, 0x7 ;  /* 0x0000000607067211 */ /* 0x000fe400078f38ff */
[----:B------:R-:W-:Y:S02]  /*3a30*/  MOV R7, R5 ;  /* 0x0000000500077202 */ /* 0x000fe40000000f00 */
[----:B------:R-:W-:-:S07]  /*3a40*/  SHF.R.S32.HI R6, RZ, 0x7, R6 ;  /* 0x00000007ff067819 */ /* 0x000fce0000011406 */
.L_x_36:
[----:B------:R-:W-:Y:S05]  /*3a50*/  @!P0 BRA `(.L_x_26) ;  /* 0x0000000000048947 */ /* 0x000fea0003800000 */
[----:B------:R-:W-:Y:S01]  /*3a60*/  BPT.TRAP 0x1 ;  /* 0x000000040000795c */ /* 0x000fe20000300000 */
.L_x_26:
[----:B------:R-:W-:Y:S01]  /*3a70*/  ULEA UR6, UR38, UR45, 0x3 ;  /* 0x0000002d26067291 */ /* 0x000fe2000f8e183f */
[----:B------:R-:W-:-:S08]  /*3a80*/  SHF.L.U32 R4, R121, 0x1f, RZ ;  /* 0x0000001f79047819 */ /* 0x000fd000000006ff */
[----:B------:R-:W1:Y:S02]  /*3a90*/  SYNCS.PHASECHK.TRANS64.TRYWAIT P2, [UR6+0x1c400], R4 ;  /* 0x01c40004ff0075a7 */ /* 0x000e640008040146 */
[----:B-1----:R-:W-:Y:S05]  /*3aa0*/  @!P2 BRA `(.L_x_27) ;  /* 0x000000540048a947 */ /* 0x002fea0003800000 */
.L_x_114:
[----:B------:R-:W-:Y:S01]  /*3ab0*/  ULEA UR18, UR38, UR21, 0xa ;  /* 0x0000001526127291 */ /* 0x000fe2000f8e503f */
[----:B------:R-:W-:Y:S01]  /*3ac0*/  WARPGROUP.ARRIVE ;  /* 0x00000000000079c5 */ /* 0x000fe20000000000 */
[----:B------:R-:W-:Y:S01]  /*3ad0*/  UMOV UR19, 0x40000040 ;  /* 0x4000004000137882 */ /* 0x000fe20000000000 */
[----:B------:R-:W-:Y:S01]  /*3ae0*/  UMOV UR7, 0x40000040 ;  /* 0x4000004000077882 */ /* 0x000fe20000000000 */
[----:B------:R-:W-:Y:S02]  /*3af0*/  UIADD3 UR6, UR18, 0x2, URZ ;  /* 0x0000000212067890 */ /* 0x000fe4000fffe03f */
[----:B------:R-:W-:Y:S01]  /*3b00*/  UIADD3 UR10, UR18, 0x4, URZ ;  /* 0x00000004120a7890 */ /* 0x000fe2000fffe03f */
[----:B------:R-:W-:Y:S02]  /*3b10*/  UMOV UR11, 0x40000040 ;  /* 0x40000040000b7882 */ /* 0x000fe40000000000 */
[----:B------:R-:W-:Y:S01]  /*3b20*/  HGMMA.64x128x16.F32.BF16 R24, gdesc[UR16], RZ, !UPT, gsb0 ;  /* 0x01e00000101879f0 */ /* 0x000fe2000c0018ff */
[----:B------:R-:W-:Y:S01]  /*3b30*/  UIADD3 UR14, UR18, 0x6, URZ ;  /* 0x00000006120e7890 */ /* 0x000fe2000fffe03f */
[----:B------:R-:W-:Y:S01]  /*3b40*/  UMOV UR15, 0x40000040 ;  /* 0x40000040000f7882 */ /* 0x000fe20000000000 */
[----:B------:R-:W-:-:S02]  /*3b50*/  WARPGROUP.DEPBAR.LE gsb0, 0x0 ;  /* 0x00008000000079c5 */ /* 0x000fc40000010000 */
[----:B------:R-:W-:-:S07]  /*3b60*/  WARPGROUP.ARRIVE ;  /* 0x00000000000079c5 */ /* 0x000fce0000000000 */
[----:B------:R-:W-:Y:S03]  /*3b70*/  HGMMA.64x128x16.F32.BF16 R24, gdesc[UR4], R24, gsb0 ;  /* 0x01e00000041879f0 */ /* 0x000fe60008001818 */
[----:B------:R-:W-:Y:S02]  /*3b80*/  WARPGROUP.DEPBAR.LE gsb0, 0x0 ;  /* 0x00008000000079c5 */ /* 0x000fe40000010000 */
[----:B------:R-:W-:-:S07]  /*3b90*/  WARPGROUP.ARRIVE ;  /* 0x00000000000079c5 */ /* 0x000fce0000000000 */
[----:B------:R-:W-:Y:S01]  /*3ba0*/  HGMMA.64x128x16.F32.BF16 R24, gdesc[UR8], R24, gsb0 ;  /* 0x01e00000081879f0 */ /* 0x000fe20008001818 */
[----:B------:R-:W-:-:S04]  /*3bb0*/  UIADD3 UR10, UR38, 0x1, URZ ;  /* 0x00000001260a7890 */ /* 0x000fc8000fffe03f */
[----:B------:R-:W-:-:S04]  /*3bc0*/  UISETP.NE.AND UP0, UPT, UR10, 0x5, UPT ;  /* 0x000000050a00788c */ /* 0x000fc8000bf05270 */
[----:B------:R-:W-:Y:S02]  /*3bd0*/  USEL UR6, URZ, 0x1, UP0 ;  /* 0x000000013f067887 */ /* 0x000fe40008000000 */
[----:B------:R-:W-:-:S04]  /*3be0*/  USEL UR10, UR10, URZ, UP0 ;  /* 0x0000003f0a0a7287 */ /* 0x000fc80008000000 */
[----:B------:R-:W-:Y:S01]  /*3bf0*/  LOP3.LUT R121, R121, UR6, RZ, 0x3c, !PT ;  /* 0x0000000679797c12 */ /* 0x000fe2000f8e3cff */
[----:B------:R-:W-:Y:S02]  /*3c00*/  WARPGROUP.DEPBAR.LE gsb0, 0x0 ;  /* 0x00008000000079c5 */ /* 0x000fe40000010000 */
[----:B------:R-:W-:-:S06]  /*3c10*/  WARPGROUP.ARRIVE ;  /* 0x00000000000079c5 */ /* 0x000fcc0000000000 */
[----:B------:R-:W-:Y:S03]  /*3c20*/  HGMMA.64x128x16.F32.BF16 R24, gdesc[UR12], R24, gsb0 ;  /* 0x01e000000c1879f0 */ /* 0x000fe60008001818 */
[----:B------:R-:W-:Y:S02]  /*3c30*/  WARPGROUP.DEPBAR.LE gsb0, 0x0 ;  /* 0x00008000000079c5 */ /* 0x000fe40000010000 */
[----:B------:R-:W-:Y:S05]  /*3c40*/  @!P0 BRA `(.L_x_28) ;  /* 0x0000000000048947 */ /* 0x000fea0003800000 */
[----:B------:R-:W-:Y:S01]  /*3c50*/  BPT.TRAP 0x1 ;  /* 0x000000040000795c */ /* 0x000fe20000300000 */
.L_x_28:
[----:B-1----:R-:W-:Y:S01]  /*3c60*/  FMNMX R4, R24, R9, !PT ;  /* 0x0000000918047209 */ /* 0x002fe20007800000 */
[----:B------:R-:W-:Y:S01]  /*3c70*/  ULEA UR6, UR10, UR45, 0x3 ;  /* 0x0000002d0a067291 */ /* 0x000fe2000f8e183f */
[----:B------:R-:W-:Y:S02]  /*3c80*/  FMNMX R10, R26, R7, !PT ;  /* 0x000000071a0a7209 */ /* 0x000fe40007800000 */
        /* <DEDUP_REMOVED lines=34> */
[----:B-1----:R-:W-:Y:S02]  /*3eb0*/  FMNMX R4, R8, R11, !PT ;  /* 0x0000000b08047209 */ /* 0x002fe40007800000 */
[----:B------:R-:W-:Y:S02]  /*3ec0*/  FMNMX R11, R27, R10, !PT ;  /* 0x0000000a1b0b7209 */ /* 0x000fe40007800000 */
[----:B------:R-:W-:Y:S02]  /*3ed0*/  FSETP.NEU.AND P2, PT, R4, -INF , PT ;  /* 0xff8000000400780b */ /* 0x000fe40003f4d000 */
[----:B------:R-:W-:Y:S02]  /*3ee0*/  FMNMX R10, R30, R11, !PT ;  /* 0x0000000b1e0a7209 */ /* 0x000fe40007800000 */
[----:B------:R-:W-:-:S02]  /*3ef0*/  FSEL R12, R4, RZ, P2 ;  /* 0x000000ff040c7208 */ /* 0x000fc40001000000 */
[----:B------:R-:W-:-:S03]  /*3f00*/  FMNMX R5, R31, R10, !PT ;  /* 0x0000000a1f057209 */ /* 0x000fc60007800000 */
[----:B------:R-:W-:Y:S01]  /*3f10*/  FMUL R123, R12, UR24 ;  /* 0x000000180c7b7c20 */ /* 0x000fe20008400000 */
[----:B------:R-:W-:Y:S01]  /*3f20*/  FMNMX R10, R34, R5, !PT ;  /* 0x00000005220a7209 */ /* 0x000fe20007800000 */
[----:B------:R-:W-:Y:S02]  /*3f30*/  FADD R12, -R12, R9 ;  /* 0x000000090c0c7221 */ /* 0x000fe40000000100 */
[--C-:B------:R-:W-:Y:S01]  /*3f40*/  FFMA R24, R24, UR24, -R123.reuse ;  /* 0x0000001818187c23 */ /* 0x100fe2000800087b */
[--C-:B------:R-:W-:Y:S01]  /*3f50*/  FFMA R11, R25, UR24, -R123.reuse ;  /* 0x00000018190b7c23 */ /* 0x100fe2000800087b */
[----:B------:R-:W-:Y:S01]  /*3f60*/  FMNMX R5, R35, R10, !PT ;  /* 0x0000000a23057209 */ /* 0x000fe20007800000 */
[--C-:B------:R-:W-:Y:S01]  /*3f70*/  FFMA R8, R28, UR24, -R123.reuse ;  /* 0x000000181c087c23 */ /* 0x100fe2000800087b */
[--C-:B------:R-:W-:Y:S01]  /*3f80*/  FFMA R15, R33, UR24, -R123.reuse ;  /* 0x00000018210f7c23 */ /* 0x100fe2000800087b */
[----:B------:R-:W-:Y:S01]  /*3f90*/  FSETP.GEU.AND P6, PT, R24, -126, PT ;  /* 0xc2fc00001800780b */ /* 0x000fe20003fce000 */
        /* <DEDUP_REMOVED lines=12> */
[----:B------:R-:W-:Y:S01]  /*4060*/  @!P6 FMUL R24, R24, 0.5 ;  /* 0x3f0000001818e820 */ /* 0x000fe20000400000 */
[----:B------:R-:W-:Y:S01]  /*4070*/  FSETP.GEU.AND P2, PT, R28, -126, PT ;  /* 0xc2fc00001c00780b */ /* 0x000fe20003f4e000 */
[----:B------:R-:W-:Y:S01]  /*4080*/  @!P3 FMUL R11, R11, 0.5 ;  /* 0x3f0000000b0bb820 */ /* 0x000fe20000400000 */
[----:B------:R-:W-:Y:S01]  /*4090*/  FMNMX R5, R43, R10, !PT ;  /* 0x0000000a2b057209 */ /* 0x000fe20007800000 */
[--C-:B------:R-:W-:Y:S01]  /*40a0*/  FFMA R10, R36, UR24, -R123.reuse ;  /* 0x00000018240a7c23 */ /* 0x100fe2000800087b */
[--C-:B------:R-:W-:Y:S01]  /*40b0*/  FFMA R36, R48, UR24, -R123.reuse ;  /* 0x0000001830247c23 */ /* 0x100fe2000800087b */
[----:B------:R-:W1:Y:S01]  /*40c0*/  MUFU.EX2 R24, R24 ;  /* 0x0000001800187308 */ /* 0x000e620000000800 */
[----:B------:R-:W-:Y:S01]  /*40d0*/  FMNMX R14, R46, R5, !PT ;  /* 0x000000052e0e7209 */ /* 0x000fe20007800000 */
[----:B------:R-:W-:Y:S01]  /*40e0*/  @!P4 FMUL R8, R8, 0.5 ;  /* 0x3f0000000808c820 */ /* 0x000fe20000400000 */
[--C-:B------:R-:W-:Y:S01]  /*40f0*/  FFMA R45, R53, UR24, -R123.reuse ;  /* 0x00000018352d7c23 */ /* 0x100fe2000800087b */
[----:B------:R-:W-:Y:S01]  /*4100*/  @!P5 FMUL R13, R13, 0.5 ;  /* 0x3f0000000d0dd820 */ /* 0x000fe20000400000 */
[----:B------:R-:W-:Y:S01]  /*4110*/  FMNMX R5, R47, R14, !PT ;  /* 0x0000000e2f057209 */ /* 0x000fe20007800000 */
[--C-:B------:R-:W-:Y:S01]  /*4120*/  FFMA R41, R49, UR24, -R123.reuse ;  /* 0x0000001831297c23 */ /* 0x100fe2000800087b */
[--C-:B------:R-:W-:Y:S01]  /*4130*/  FFMA R49, R56, UR24, -R123.reuse ;  /* 0x0000001838317c23 */ /* 0x100fe2000800087b */
[----:B------:R-:W2:Y:S01]  /*4140*/  MUFU.EX2 R11, R11 ;  /* 0x0000000b000b7308 */ /* 0x000ea20000000800 */
[----:B------:R-:W-:Y:S01]  /*4150*/  FMNMX R14, R50, R5, !PT ;  /* 0x00000005320e7209 */ /* 0x000fe20007800000 */
[----:B------:R-:W-:Y:S01]  /*4160*/  @!P2 FMUL R28, R28, 0.5 ;  /* 0x3f0000001c1ca820 */ /* 0x000fe20000400000 */
[--C-:B------:R-:W-:Y:S01]  /*4170*/  FFMA R53, R60, UR24, -R123.reuse ;  /* 0x000000183c357c23 */ /* 0x100fe2000800087b */
[--C-:B------:R-:W-:Y:S01]  /*4180*/  FFMA R56, R73, UR24, -R123.reuse ;  /* 0x0000001849387c23 */ /* 0x100fe2000800087b */
[----:B------:R-:W-:Y:S01]  /*4190*/  FMNMX R5, R51, R14, !PT ;  /* 0x0000000e33057209 */ /* 0x000fe20007800000 */
[----:B------:R-:W-:Y:S01]  /*41a0*/  FFMA R73, R80, UR24, -R123 ;  /* 0x0000001850497c23 */ /* 0x000fe2000800087b */
[----:B------:R-:W-:Y:S01]  /*41b0*/  FMUL R12, R12, UR24 ;  /* 0x000000180c0c7c20 */ /* 0x000fe20008400000 */
[----:B------:R-:W3:Y:S01]  /*41c0*/  MUFU.EX2 R8, R8 ;  /* 0x0000000800087308 */ /* 0x000ee20000000800 */
[----:B-1----:R-:W-:Y:S01]  /*41d0*/  @!P6 FMUL R24, R24, R24 ;  /* 0x000000181818e220 */ /* 0x002fe20000400000 */
[----:B------:R-:W-:-:S02]  /*41e0*/  FSETP.GEU.AND P6, PT, R15, -126, PT ;  /* 0xc2fc00000f00780b */ /* 0x000fc40003fce000 */
[----:B------:R-:W-:-:S04]  /*41f0*/  FMNMX R14, R54, R5, !PT ;  /* 0x00000005360e7209 */ /* 0x000fc80007800000 */
[----:B------:R-:W1:Y:S01]  /*4200*/  MUFU.EX2 R13, R13 ;  /* 0x0000000d000d7308 */ /* 0x000e620000000800 */
[----:B--2---:R-:W-:Y:S01]  /*4210*/  @!P3 FMUL R11, R11, R11 ;  /* 0x0000000b0b0bb220 */ /* 0x004fe20000400000 */
[----:B------:R-:W-:Y:S02]  /*4220*/  FSETP.GEU.AND P3, PT, R10, -126, PT ;  /* 0xc2fc00000a00780b */ /* 0x000fe40003f6e000 */
[----:B------:R-:W-:Y:S01]  /*4230*/  FMNMX R5, R55, R14, !PT ;  /* 0x0000000e37057209 */ /* 0x000fe20007800000 */
[----:B------:R-:W-:Y:S02]  /*4240*/  FFMA R14, R44, UR24, -R123 ;  /* 0x000000182c0e7c23 */ /* 0x000fe4000800087b */
[----:B------:R-:W-:Y:S01]  /*4250*/  @!P6 FMUL R15, R15, 0.5 ;  /* 0x3f0000000f0fe820 */ /* 0x000fe20000400000 */
[----:B------:R-:W2:Y:S01]  /*4260*/  MUFU.EX2 R28, R28 ;  /* 0x0000001c001c7308 */ /* 0x000ea20000000800 */
[----:B---3--:R-:W-:Y:S01]  /*4270*/  @!P4 FMUL R8, R8, R8 ;  /* 0x000000080808c220 */ /* 0x008fe20000400000 */
[----:B------:R-:W-:-:S02]  /*4280*/  FSETP.GEU.AND P4, PT, R21, -126, PT ;  /* 0xc2fc00001500780b */ /* 0x000fc40003f8e000 */
[----:B------:R-:W-:-:S03]  /*4290*/  FMNMX R20, R58, R5, !PT ;  /* 0x000000053a147209 */ /* 0x000fc60007800000 */
[----:B------:R-:W-:Y:S01]  /*42a0*/  @!P3 FMUL R10, R10, 0.5 ;  /* 0x3f0000000a0ab820 */ /* 0x000fe20000400000 */
[----:B------:R-:W3:Y:S01]  /*42b0*/  MUFU.EX2 R15, R15 ;  /* 0x0000000f000f7308 */ /* 0x000ee20000000800 */
[----:B-1----:R-:W-:Y:S01]  /*42c0*/  @!P5 FMUL R13, R13, R13 ;  /* 0x0000000d0d0dd220 */ /* 0x002fe20000400000 */
[----:B------:R-:W-:Y:S02]  /*42d0*/  FSETP.GEU.AND P5, PT, R32, -126, PT ;  /* 0xc2fc00002000780b */ /* 0x000fe40003fae000 */
[----:B------:R-:W-:-:S03]  /*42e0*/  FMNMX R5, R59, R20, !PT ;  /* 0x000000143b057209 */ /* 0x000fc60007800000 */
[----:B------:R-:W-:Y:S01]  /*42f0*/  @!P4 FMUL R21, R21, 0.5 ;  /* 0x3f0000001515c820 */ /* 0x000fe20000400000 */
[----:B------:R-:W1:Y:S01]  /*4300*/  MUFU.EX2 R10, R10 ;  /* 0x0000000a000a7308 */ /* 0x000e620000000800 */
[----:B--2---:R-:W-:Y:S01]  /*4310*/  @!P2 FMUL R28, R28, R28 ;  /* 0x0000001c1c1ca220 */ /* 0x004fe20000400000 */
[----:B------:R-:W-:Y:S02]  /*4320*/  FSETP.GEU.AND P2, PT, R33, -126, PT ;  /* 0xc2fc00002100780b */ /* 0x000fe40003f4e000 */
[----:B------:R-:W-:-:S03]  /*4330*/  FMNMX R20, R62, R5, !PT ;  /* 0x000000053e147209 */ /* 0x000fc60007800000 */
[----:B------:R-:W-:Y:S01]  /*4340*/  @!P5 FMUL R32, R32, 0.5 ;  /* 0x3f0000002020d820 */ /* 0x000fe20000400000 */
[----:B------:R-:W2:Y:S01]  /*4350*/  MUFU.EX2 R21, R21 ;  /* 0x0000001500157308 */ /* 0x000ea20000000800 */
[----:B---3--:R-:W-:Y:S01]  /*4360*/  @!P6 FMUL R15, R15, R15 ;  /* 0x0000000f0f0fe220 */ /* 0x008fe20000400000 */
[----:B------:R-:W-:Y:S02]  /*4370*/  FSETP.GEU.AND P6, PT, R14, -126, PT ;  /* 0xc2fc00000e00780b */ /* 0x000fe40003fce000 */
        /* <DEDUP_REMOVED lines=10> */
[----:B------:R-:W-:Y:S01]  /*4420*/  FMNMX R5, R67, R20, !PT ;  /* 0x0000001443057209 */ /* 0x000fe20007800000 */
[--C-:B------:R-:W-:Y:S01]  /*4430*/  FFMA R20, R52, UR24, -R123.reuse ;  /* 0x0000001834147c23 */ /* 0x100fe2000800087b */
[--C-:B------:R-:W-:Y:S01]  /*4440*/  FFMA R52, R69, UR24, -R123.reuse ;  /* 0x0000001845347c23 */ /* 0x100fe2000800087b */
[----:B------:R-:W-:Y:S01]  /*4450*/  @!P3 FMUL R37, R37, 0.5 ;  /* 0x3f0000002525b820 */ /* 0x000fe20000400000 */
[----:B------:R-:W2:Y:S01]  /*4460*/  MUFU.EX2 R14, R14 ;  /* 0x0000000e000e7308 */ /* 0x000ea20000000800 */
[----:B---3--:R-:W-:Y:S01]  /*4470*/  @!P5 FMUL R32, R32, R32 ;  /* 0x000000202020d220 */ /* 0x008fe20000400000 */
[----:B------:R-:W-:Y:S01]  /*4480*/  FSETP.GEU.AND P5, PT, R41, -126, PT ;  /* 0xc2fc00002900780b */ /* 0x000fe20003fae000 */
[----:B------:R-:W-:Y:S01]  /*4490*/  FFMA R69, R76, UR24, -R123 ;  /* 0x000000184c457c23 */ /* 0x000fe2000800087b */
[----:B------:R-:W-:-:S03]  /*44a0*/  FMNMX R40, R70, R5, !PT ;  /* 0x0000000546287209 */ /* 0x000fc60007800000 */
[----:B------:R-:W-:Y:S01]  /*44b0*/  @!P4 FMUL R36, R36, 0.5 ;  /* 0x3f0000002424c820 */ /* 0x000fe20000400000 */
[----:B------:R-:W3:Y:S01]  /*44c0*/  MUFU.EX2 R37, R37 ;  /* 0x0000002500257308 */ /* 0x000ee20000000800 */
[----:B------:R-:W-:Y:S01]  /*44d0*/  FMNMX R5, R71, R40, !PT ;  /* 0x0000002847057209 */ /* 0x000fe20007800000 */
[----:B-1----:R-:W-:Y:S01]  /*44e0*/  @!P2 FMUL R33, R33, R33 ;  /* 0x000000212121a220 */ /* 0x002fe20000400000 */
[----:B------:R-:W-:Y:S02]  /*44f0*/  FSETP.GEU.AND P2, PT, R20, -126, PT ;  /* 0xc2fc00001400780b */ /* 0x000fe40003f4e000 */
[----:B------:R-:W-:Y:S02]  /*4500*/  FMNMX R40, R74, R5, !PT ;  /* 0x000000054a287209 */ /* 0x000fe40007800000 */
[----:B------:R-:W-:Y:S01]  /*4510*/  @!P5 FMUL R41, R41, 0.5 ;  /* 0x3f0000002929d820 */ /* 0x000fe20000400000 */
[----:B------:R-:W1:Y:S01]  /*4520*/  MUFU.EX2 R36, R36 ;  /* 0x0000002400247308 */ /* 0x000e620000000800 */
[----:B--2---:R-:W-:Y:S01]  /*4530*/  @!P6 FMUL R14, R14, R14 ;  /* 0x0000000e0e0ee220 */ /* 0x004fe20000400000 */
[----:B------:R-:W-:-:S02]  /*4540*/  FSETP.GEU.AND P6, PT, R45, -126, PT ;  /* 0xc2fc00002d00780b */ /* 0x000fc40003fce000 */
[----:B------:R-:W-:Y:S01]  /*4550*/  FMNMX R5, R75, R40, !PT ;  /* 0x000000284b057209 */ /* 0x000fe20007800000 */
[--C-:B------:R-:W-:Y:S01]  /*4560*/  FFMA R40, R57, UR24, -R123.reuse ;  /* 0x0000001839287c23 */ /* 0x100fe2000800087b */
[----:B------:R-:W-:Y:S02]  /*4570*/  FFMA R57, R64, UR24, -R123 ;  /* 0x0000001840397c23 */ /* 0x000fe4000800087b */
[----:B------:R-:W2:Y:S01]  /*4580*/  MUFU.EX2 R41, R41 ;  /* 0x0000002900297308 */ /* 0x000ea20000000800 */
[----:B---3--:R-:W-:Y:S01]  /*4590*/  @!P3 FMUL R37, R37, R37 ;  /* 0x000000252525b220 */ /* 0x008fe20000400000 */
[----:B------:R-:W-:Y:S01]  /*45a0*/  FSETP.GEU.AND P3, PT, R49, -126, PT ;  /* 0xc2fc00003100780b */ /* 0x000fe20003f6e000 */
[----:B------:R-:W-:Y:S01]  /*45b0*/  @!P2 FMUL R20, R20, 0.5 ;  /* 0x3f0000001414a820 */ /* 0x000fe20000400000 */
[----:B------:R-:W-:-:S03]  /*45c0*/  FMNMX R44, R78, R5, !PT ;  /* 0x000000054e2c7209 */ /* 0x000fc60007800000 */
[----:B------:R-:W-:Y:S01]  /*45d0*/  @!P6 FMUL R45, R45, 0.5 ;  /* 0x3f0000002d2de820 */ /* 0x000fe20000400000 */
[----:B------:R-:W-:Y:S01]  /*45e0*/  FMNMX R5, R79, R44, !PT ;  /* 0x0000002c4f057209 */ /* 0x000fe20007800000 */
[----:B------:R-:W3:Y:S01]  /*45f0*/  MUFU.EX2 R20, R20 ;  /* 0x0000001400147308 */ /* 0x000ee20000000800 */
[----:B-1----:R-:W-:Y:S01]  /*4600*/  @!P4 FMUL R36, R36, R36 ;  /* 0x000000242424c220 */ /* 0x002fe20000400000 */
[----:B------:R-:W-:Y:S02]  /*4610*/  FSETP.GEU.AND P4, PT, R40, -126, PT ;  /* 0xc2fc00002800780b */ /* 0x000fe40003f8e000 */
[----:B------:R-:W-:Y:S02]  /*4620*/  FMNMX R44, R82, R5, !PT ;  /* 0x00000005522c7209 */ /* 0x000fe40007800000 */
[----:B------:R-:W-:Y:S02]  /*4630*/  @!P3 FMUL R49, R49, 0.5 ;  /* 0x3f0000003131b820 */ /* 0x000fe40000400000 */
[----:B------:R-:W1:Y:S01]  /*4640*/  MUFU.EX2 R45, R45 ;  /* 0x0000002d002d7308 */ /* 0x000e620000000800 */
[----:B--2---:R-:W-:Y:S01]  /*4650*/  @!P5 FMUL R41, R41, R41 ;  /* 0x000000292929d220 */ /* 0x004fe20000400000 */
[----:B------:R-:W-:Y:S01]  /*4660*/  FMNMX R5, R83, R44, !PT ;  /* 0x0000002c53057209 */ /* 0x000fe20007800000 */
[--C-:B------:R-:W-:Y:S01]  /*4670*/  FFMA R44, R61, UR24, -R123.reuse ;  /* 0x000000183d2c7c23 */ /* 0x100fe2000800087b */
[----:B------:R-:W-:Y:S01]  /*4680*/  FSETP.GEU.AND P5, PT, R53, -126, PT ;  /* 0xc2fc00003500780b */ /* 0x000fe20003fae000 */
[--C-:B------:R-:W-:Y:S01]  /*4690*/  FFMA R61, R68, UR24, -R123.reuse ;  /* 0x00000018443d7c23 */ /* 0x100fe2000800087b */
[----:B------:R-:W-:Y:S01]  /*46a0*/  FMNMX R48, R86, R5, !PT ;  /* 0x0000000556307209 */ /* 0x000fe20007800000 */
[----:B------:R-:W-:Y:S01]  /*46b0*/  @!P4 FMUL R40, R40, 0.5 ;  /* 0x3f0000002828c820 */ /* 0x000fe20000400000 */
[----:B------:R-:W2:Y:S01]  /*46c0*/  MUFU.EX2 R49, R49 ;  /* 0x0000003100317308 */ /* 0x000ea20000000800 */
[----:B---3--:R-:W-:Y:S01]  /*46d0*/  @!P2 FMUL R20, R20, R20 ;  /* 0x000000141414a220 */ /* 0x008fe20000400000 */
[----:B------:R-:W-:Y:S01]  /*46e0*/  FMNMX R5, R87, R48, !PT ;  /* 0x0000003057057209 */ /* 0x000fe20007800000 */
[--C-:B------:R-:W-:Y:S01]  /*46f0*/  FFMA R48, R65, UR24, -R123.reuse ;  /* 0x0000001841307c23 */ /* 0x100fe2000800087b */
[----:B------:R-:W-:Y:S01]  /*4700*/  FSETP.GEU.AND P2, PT, R44, -126, PT ;  /* 0xc2fc00002c00780b */ /* 0x000fe20003f4e000 */
[--C-:B------:R-:W-:Y:S01]  /*4710*/  FFMA R65, R72, UR24, -R123.reuse ;  /* 0x0000001848417c23 */ /* 0x100fe2000800087b */
[----:B------:R-:W-:Y:S01]  /*4720*/  FFMA R68, R85, UR24, -R123 ;  /* 0x0000001855447c23 */ /* 0x000fe2000800087b */
[----:B------:R-:W3:Y:S01]  /*4730*/  SHFL.BFLY PT, R60, R5, 0x1, 0x1f ;  /* 0x0c201f00053c7f89 */ /* 0x000ee200000e0000 */
[----:B------:R-:W4:Y:S01]  /*4740*/  MUFU.EX2 R40, R40 ;  /* 0x0000002800287308 */ /* 0x000f220000000800 */
[----:B-1----:R-:W-:Y:S01]  /*4750*/  @!P6 FMUL R45, R45, R45 ;  /* 0x0000002d2d2de220 */ /* 0x002fe20000400000 */
[----:B------:R-:W-:Y:S01]  /*4760*/  FSETP.GEU.AND P6, PT, R57, -126, PT ;  /* 0xc2fc00003900780b */ /* 0x000fe20003fce000 */
[----:B------:R-:W-:Y:S01]  /*4770*/  @!P5 FMUL R53, R53, 0.5 ;  /* 0x3f0000003535d820 */ /* 0x000fe20000400000 */
[----:B--2---:R-:W-:Y:S01]  /*4780*/  @!P3 FMUL R49, R49, R49 ;  /* 0x000000313131b220 */ /* 0x004fe20000400000 */
[----:B------:R-:W-:-:S04]  /*4790*/  FSETP.GEU.AND P3, PT, R48, -126, PT ;  /* 0xc2fc00003000780b */ /* 0x000fc80003f6e000 */
[----:B------:R-:W1:Y:S01]  /*47a0*/  MUFU.EX2 R53, R53 ;  /* 0x0000003500357308 */ /* 0x000e620000000800 */
[----:B------:R-:W-:-:S05]  /*47b0*/  @!P2 FMUL R44, R44, 0.5 ;  /* 0x3f0000002c2ca820 */ /* 0x000fca0000400000 */
[----:B------:R-:W-:Y:S01]  /*47c0*/  @!P6 FMUL R57, R57, 0.5 ;  /* 0x3f0000003939e820 */ /* 0x000fe20000400000 */
[----:B----4-:R-:W-:Y:S01]  /*47d0*/  @!P4 FMUL R40, R40, R40 ;  /* 0x000000282828c220 */ /* 0x010fe20000400000 */
[----:B------:R-:W-:Y:S01]  /*47e0*/  FSETP.GEU.AND P4, PT, R61, -126, PT ;  /* 0xc2fc00003d00780b */ /* 0x000fe20003f8e000 */
[----:B------:R-:W2:Y:S01]  /*47f0*/  MUFU.EX2 R44, R44 ;  /* 0x0000002c002c7308 */ /* 0x000ea20000000800 */
[----:B------:R-:W-:Y:S01]  /*4800*/  @!P3 FMUL R48, R48, 0.5 ;  /* 0x3f0000003030b820 */ /* 0x000fe20000400000 */
[----:B---3--:R-:W-:Y:S01]  /*4810*/  FMNMX R5, R5, R60, !PT ;  /* 0x0000003c05057209 */ /* 0x008fe20007800000 */
[--C-:B------:R-:W-:Y:S01]  /*4820*/  FFMA R60, R77, UR24, -R123.reuse ;  /* 0x000000184d3c7c23 */ /* 0x100fe2000800087b */
[----:B------:R-:W-:-:S04]  /*4830*/  FFMA R77, R84, UR24, -R123 ;  /* 0x00000018544d7c23 */ /* 0x000fc8000800087b */
[----:B------:R-:W3:Y:S01]  /*4840*/  MUFU.EX2 R57, R57 ;  /* 0x0000003900397308 */ /* 0x000ee20000000800 */
[----:B-1----:R-:W-:Y:S01]  /*4850*/  @!P5 FMUL R53, R53, R53 ;  /* 0x000000353535d220 */ /* 0x002fe20000400000 */
[----:B------:R-:W-:Y:S01]  /*4860*/  FSETP.GEU.AND P5, PT, R52, -126, PT ;  /* 0xc2fc00003400780b */ /* 0x000fe20003fae000 */
[----:B------:R-:W1:Y:S01]  /*4870*/  SHFL.BFLY PT, R64, R5, 0x2, 0x1f ;  /* 0x0c401f0005407f89 */ /* 0x000e6200000e0000 */
[----:B------:R-:W-:-:S04]  /*4880*/  @!P4 FMUL R61, R61, 0.5 ;  /* 0x3f0000003d3dc820 */ /* 0x000fc80000400000 */
[----:B------:R-:W4:Y:S01]  /*4890*/  MUFU.EX2 R48, R48 ;  /* 0x0000003000307308 */ /* 0x000f220000000800 */
[----:B--2---:R-:W-:Y:S01]  /*48a0*/  @!P2 FMUL R44, R44, R44 ;  /* 0x0000002c2c2ca220 */ /* 0x004fe20000400000 */
[----:B------:R-:W-:-:S05]  /*48b0*/  FSETP.GEU.AND P2, PT, R65, -126, PT ;  /* 0xc2fc00004100780b */ /* 0x000fca0003f4e000 */
[----:B------:R-:W-:Y:S01]  /*48c0*/  @!P5 FMUL R52, R52, 0.5 ;  /* 0x3f0000003434d820 */ /* 0x000fe20000400000 */
[----:B------:R-:W2:Y:S01]  /*48d0*/  MUFU.EX2 R61, R61 ;  /* 0x0000003d003d7308 */ /* 0x000ea20000000800 */
[----:B---3--:R-:W-:Y:S01]  /*48e0*/  @!P6 FMUL R57, R57, R57 ;  /* 0x000000393939e220 */ /* 0x008fe20000400000 */
[----:B------:R-:W-:-:S03]  /*48f0*/  FSETP.GEU.AND P6, PT, R56, -126, PT ;  /* 0xc2fc00003800780b */ /* 0x000fc60003fce000 */
[----:B------:R-:W-:Y:S01]  /*4900*/  FADD R9, R28, R57 ;  /* 0x000000391c097221 */ /* 0x000fe20000000000 */
[----:B------:R-:W-:Y:S01]  /*4910*/  F2FP.BF16.F32.PACK_AB R28, R15, R28 ;  /* 0x0000001c0f1c723e */ /* 0x000fe200000010ff */
[----:B------:R-:W-:Y:S01]  /*4920*/  @!P2 FMUL R65, R65, 0.5 ;  /* 0x3f0000004141a820 */ /* 0x000fe20000400000 */
[----:B------:R-:W3:Y:S01]  /*4930*/  MUFU.EX2 R52, R52 ;  /* 0x0000003400347308 */ /* 0x000ee20000000800 */
[----:B----4-:R-:W-:Y:S01]  /*4940*/  @!P3 FMUL R48, R48, R48 ;  /* 0x000000303030b220 */ /* 0x010fe20000400000 */
[----:B------:R-:W-:Y:S02]  /*4950*/  FSETP.GEU.AND P3, PT, R69, -126, PT ;  /* 0xc2fc00004500780b */ /* 0x000fe40003f6e000 */
[----:B-1----:R-:W-:Y:S01]  /*4960*/  FMNMX R5, R5, R64, !PT ;  /* 0x0000004005057209 */ /* 0x002fe20007800000 */
[----:B------:R-:W-:Y:S02]  /*4970*/  FFMA R64, R81, UR24, -R123 ;  /* 0x0000001851407c23 */ /* 0x000fe4000800087b */
[----:B------:R-:W-:Y:S01]  /*4980*/  @!P6 FMUL R56, R56, 0.5 ;  /* 0x3f0000003838e820 */ /* 0x000fe20000400000 */
[----:B------:R-:W1:Y:S01]  /*4990*/  MUFU.EX2 R65, R65 ;  /* 0x0000004100417308 */ /* 0x000e620000000800 */
[----:B--2---:R-:W-:Y:S01]  /*49a0*/  @!P4 FMUL R61, R61, R61 ;  /* 0x0000003d3d3dc220 */ /* 0x004fe20000400000 */
[----:B------:R-:W-:-:S05]  /*49b0*/  FSETP.GEU.AND P4, PT, R60, -126, PT ;  /* 0xc2fc00003c00780b */ /* 0x000fca0003f8e000 */
[----:B------:R-:W-:Y:S01]  /*49c0*/  @!P3 FMUL R69, R69, 0.5 ;  /* 0x3f0000004545b820 */ /* 0x000fe20000400000 */
[----:B------:R-:W2:Y:S01]  /*49d0*/  MUFU.EX2 R56, R56 ;  /* 0x0000003800387308 */ /* 0x000ea20000000800 */
[----:B---3--:R-:W-:Y:S01]  /*49e0*/  @!P5 FMUL R52, R52, R52 ;  /* 0x000000343434d220 */ /* 0x008fe20000400000 */
[----:B------:R-:W-:-:S05]  /*49f0*/  FSETP.GEU.AND P5, PT, R73, -126, PT ;  /* 0xc2fc00004900780b */ /* 0x000fca0003fae000 */
[----:B------:R-:W-:Y:S01]  /*4a00*/  @!P4 FMUL R60, R60, 0.5 ;  /* 0x3f0000003c3cc820 */ /* 0x000fe20000400000 */
[----:B------:R-:W3:Y:S01]  /*4a10*/  MUFU.EX2 R69, R69 ;  /* 0x0000004500457308 */ /* 0x000ee20000000800 */
[----:B-1----:R-:W-:Y:S01]  /*4a20*/  @!P2 FMUL R65, R65, R65 ;  /* 0x000000414141a220 */ /* 0x002fe20000400000 */
[----:B------:R-:W-:-:S04]  /*4a30*/  FSETP.NEU.AND P2, PT, R5, -INF , PT ;  /* 0xff8000000500780b */ /* 0x000fc80003f4d000 */
[----:B------:R-:W-:Y:S01]  /*4a40*/  FSEL R72, R5, RZ, P2 ;  /* 0x000000ff05487208 */ /* 0x000fe20001000000 */
[----:B------:R-:W-:Y:S01]  /*4a50*/  @!P5 FMUL R73, R73, 0.5 ;  /* 0x3f0000004949d820 */ /* 0x000fe20000400000 */
[----:B------:R-:W1:Y:S01]  /*4a60*/  MUFU.EX2 R60, R60 ;  /* 0x0000003c003c7308 */ /* 0x000e620000000800 */
[----:B--2---:R-:W-:Y:S01]  /*4a70*/  @!P6 FMUL R56, R56, R56 ;  /* 0x000000383838e220 */ /* 0x004fe20000400000 */
[----:B------:R-:W-:Y:S01]  /*4a80*/  FSETP.GEU.AND P6, PT, R64, -126, PT ;  /* 0xc2fc00004000780b */ /* 0x000fe20003fce000 */
[C---:B------:R-:W-:Y:S01]  /*4a90*/  FMUL R76, R72.reuse, UR24 ;  /* 0x00000018484c7c20 */ /* 0x040fe20008400000 */
[----:B------:R-:W-:Y:S01]  /*4aa0*/  FSETP.GEU.AND P2, PT, R77, -126, PT ;  /* 0xc2fc00004d00780b */ /* 0x000fe20003f4e000 */
[----:B------:R-:W-:Y:S01]  /*4ab0*/  FADD R123, -R72, R7 ;  /* 0x00000007487b7221 */ /* 0x000fe20000000100 */
[----:B------:R-:W-:Y:S01]  /*4ac0*/  FADD R7, R24, R49 ;  /* 0x0000003118077221 */ /* 0x000fe20000000000 */
[--C-:B------:R-:W-:Y:S01]  /*4ad0*/  FFMA R25, R26, UR24, -R76.reuse ;  /* 0x000000181a197c23 */ /* 0x100fe2000800084c */
[----:B------:R-:W2:Y:S01]  /*4ae0*/  MUFU.EX2 R73, R73 ;  /* 0x0000004900497308 */ /* 0x000ea20000000800 */
[----:B---3--:R-:W-:Y:S01]  /*4af0*/  @!P3 FMUL R69, R69, R69 ;  /* 0x000000454545b220 */ /* 0x008fe20000400000 */
[----:B------:R-:W-:Y:S01]  /*4b00*/  FSETP.GEU.AND P3, PT, R68, -126, PT ;  /* 0xc2fc00004400780b */ /* 0x000fe20003f6e000 */
[--C-:B------:R-:W-:Y:S01]  /*4b10*/  FFMA R26, R27, UR24, -R76.reuse ;  /* 0x000000181b1a7c23 */ /* 0x100fe2000800084c */
[--C-:B------:R-:W-:Y:S01]  /*4b20*/  FFMA R27, R30, UR24, -R76.reuse ;  /* 0x000000181e1b7c23 */ /* 0x100fe2000800084c */
[--C-:B------:R-:W-:Y:S01]  /*4b30*/  FFMA R29, R34, UR24, -R76.reuse ;  /* 0x00000018221d7c23 */ /* 0x100fe2000800084c */
[--C-:B------:R-:W-:Y:S01]  /*4b40*/  FFMA R31, R31, UR24, -R76.reuse ;  /* 0x000000181f1f7c23 */ /* 0x100fe2000800084c */
[----:B------:R-:W-:Y:S01]  /*4b50*/  @!P6 FMUL R64, R64, 0.5 ;  /* 0x3f0000004040e820 */ /* 0x000fe20000400000 */
[--C-:B------:R-:W-:Y:S01]  /*4b60*/  FFMA R35, R35, UR24, -R76.reuse ;  /* 0x0000001823237c23 */ /* 0x100fe2000800084c */
[----:B-1----:R-:W-:Y:S01]  /*4b70*/  @!P4 FMUL R60, R60, R60 ;  /* 0x0000003c3c3cc220 */ /* 0x002fe20000400000 */
[----:B------:R-:W-:Y:S01]  /*4b80*/  FSETP.GEU.AND P4, PT, R25, -126, PT ;  /* 0xc2fc00001900780b */ /* 0x000fe20003f8e000 */
[----:B------:R-:W-:Y:S01]  /*4b90*/  @!P2 FMUL R77, R77, 0.5 ;  /* 0x3f0000004d4da820 */ /* 0x000fe20000400000 */
[--C-:B------:R-:W-:Y:S01]  /*4ba0*/  FFMA R39, R39, UR24, -R76.reuse ;  /* 0x0000001827277c23 */ /* 0x100fe2000800084c */
[----:B------:R-:W1:Y:S01]  /*4bb0*/  MUFU.EX2 R64, R64 ;  /* 0x0000004000407308 */ /* 0x000e620000000800 */
[--C-:B------:R-:W-:Y:S01]  /*4bc0*/  FFMA R43, R43, UR24, -R76.reuse ;  /* 0x000000182b2b7c23 */ /* 0x100fe2000800084c */
[----:B------:R-:W-:Y:S01]  /*4bd0*/  @!P3 FMUL R68, R68, 0.5 ;  /* 0x3f0000004444b820 */ /* 0x000fe20000400000 */
[--C-:B------:R-:W-:Y:S01]  /*4be0*/  FFMA R80, R42, UR24, -R76.reuse ;  /* 0x000000182a507c23 */ /* 0x100fe2000800084c */
[----:B--2---:R-:W-:Y:S01]  /*4bf0*/  @!P5 FMUL R73, R73, R73 ;  /* 0x000000494949d220 */ /* 0x004fe20000400000 */
[----:B------:R-:W-:Y:S01]  /*4c00*/  FSETP.GEU.AND P5, PT, R26, -126, PT ;  /* 0xc2fc00001a00780b */ /* 0x000fe20003fae000 */
[--C-:B------:R-:W-:Y:S01]  /*4c10*/  FFMA R46, R46, UR24, -R76.reuse ;  /* 0x000000182e2e7c23 */ /* 0x100fe2000800084c */
[--C-:B------:R-:W-:Y:S01]  /*4c20*/  FFMA R47, R47, UR24, -R76.reuse ;  /* 0x000000182f2f7c23 */ /* 0x100fe2000800084c */
[----:B------:R-:W2:Y:S01]  /*4c30*/  MUFU.EX2 R68, R68 ;  /* 0x0000004400447308 */ /* 0x000ea20000000800 */
[--C-:B------:R-:W-:Y:S01]  /*4c40*/  FFMA R50, R50, UR24, -R76.reuse ;  /* 0x0000001832327c23 */ /* 0x100fe2000800084c */
[----:B------:R-:W-:Y:S01]  /*4c50*/  @!P4 FMUL R25, R25, 0.5 ;  /* 0x3f0000001919c820 */ /* 0x000fe20000400000 */
[--C-:B------:R-:W-:Y:S01]  /*4c60*/  FFMA R54, R54, UR24, -R76.reuse ;  /* 0x0000001836367c23 */ /* 0x100fe2000800084c */
[--C-:B------:R-:W-:Y:S01]  /*4c70*/  FFMA R58, R58, UR24, -R76.reuse ;  /* 0x000000183a3a7c23 */ /* 0x100fe2000800084c */
[--C-:B------:R-:W-:Y:S01]  /*4c80*/  FFMA R59, R59, UR24, -R76.reuse ;  /* 0x000000183b3b7c23 */ /* 0x100fe2000800084c */
[--C-:B------:R-:W-:Y:S01]  /*4c90*/  FFMA R63, R63, UR24, -R76.reuse ;  /* 0x000000183f3f7c23 */ /* 0x100fe2000800084c */
[--C-:B------:R-:W-:Y:S01]  /*4ca0*/  FFMA R67, R67, UR24, -R76.reuse ;  /* 0x0000001843437c23 */ /* 0x100fe2000800084c */
[----:B------:R-:W3:Y:S01]  /*4cb0*/  MUFU.EX2 R77, R77 ;  /* 0x0000004d004d7308 */ /* 0x000ee20000000800 */
[----:B-1----:R-:W-:Y:S01]  /*4cc0*/  @!P6 FMUL R64, R64, R64 ;  /* 0x000000404040e220 */ /* 0x002fe20000400000 */
[----:B------:R-:W-:Y:S01]  /*4cd0*/  FSETP.GEU.AND P6, PT, R27, -126, PT ;  /* 0xc2fc00001b00780b */ /* 0x000fe20003fce000 */
[----:B------:R-:W-:Y:S01]  /*4ce0*/  @!P5 FMUL R26, R26, 0.5 ;  /* 0x3f0000001a1ad820 */ /* 0x000fe20000400000 */
[--C-:B------:R-:W-:Y:S01]  /*4cf0*/  FFMA R75, R75, UR24, -R76.reuse ;  /* 0x000000184b4b7c23 */ /* 0x100fe2000800084c */
[--C-:B------:R-:W-:Y:S01]  /*4d00*/  FFMA R82, R82, UR24, -R76.reuse ;  /* 0x0000001852527c23 */ /* 0x100fe2000800084c */
[--C-:B------:R-:W-:Y:S01]  /*4d10*/  FFMA R83, R83, UR24, -R76.reuse ;  /* 0x0000001853537c23 */ /* 0x100fe2000800084c */
[--C-:B------:R-:W-:Y:S01]  /*4d20*/  FFMA R71, R71, UR24, -R76.reuse ;  /* 0x0000001847477c23 */ /* 0x100fe2000800084c */
[----:B------:R-:W1:Y:S01]  /*4d30*/  MUFU.EX2 R25, R25 ;  /* 0x0000001900197308 */ /* 0x000e620000000800 */
[----:B--2---:R-:W-:Y:S01]  /*4d40*/  @!P3 FMUL R68, R68, R68 ;  /* 0x000000444444b220 */ /* 0x004fe20000400000 */
[----:B------:R-:W-:Y:S01]  /*4d50*/  FSETP.GEU.AND P3, PT, R29, -126, PT ;  /* 0xc2fc00001d00780b */ /* 0x000fe20003f6e000 */
[--C-:B------:R-:W-:Y:S01]  /*4d60*/  FFMA R79, R79, UR24, -R76.reuse ;  /* 0x000000184f4f7c23 */ /* 0x100fe2000800084c */
[----:B------:R-:W-:Y:S01]  /*4d70*/  FFMA R86, R86, UR24, -R76 ;  /* 0x0000001856567c23 */ /* 0x000fe2000800084c */
[----:B------:R-:W-:Y:S01]  /*4d80*/  FMUL R123, R123, UR24 ;  /* 0x000000187b7b7c20 */ /* 0x000fe20008400000 */
[----:B------:R-:W-:Y:S01]  /*4d90*/  F2FP.BF16.F32.PACK_AB R24, R11, R24 ;  /* 0x000000180b18723e */ /* 0x000fe200000010ff */
[----:B------:R-:W-:Y:S01]  /*4da0*/  @!P6 FMUL R27, R27, 0.5 ;  /* 0x3f0000001b1be820 */ /* 0x000fe20000400000 */
[----:B------:R2:W4:Y:S01]  /*4db0*/  MUFU.EX2 R30, R26 ;  /* 0x0000001a001e7308 */ /* 0x0005220000000800 */
[----:B---3--:R-:W-:Y:S01]  /*4dc0*/  @!P2 FMUL R77, R77, R77 ;  /* 0x0000004d4d4da220 */ /* 0x008fe20000400000 */
[----:B------:R-:W-:-:S05]  /*4dd0*/  FSETP.GEU.AND P2, PT, R31, -126, PT ;  /* 0xc2fc00001f00780b */ /* 0x000fca0003f4e000 */
[----:B------:R-:W-:Y:S01]  /*4de0*/  @!P3 FMUL R29, R29, 0.5 ;  /* 0x3f0000001d1db820 */ /* 0x000fe20000400000 */
[----:B------:R-:W3:Y:S01]  /*4df0*/  MUFU.EX2 R27, R27 ;  /* 0x0000001b001b7308 */ /* 0x000ee20000000800 */
[----:B--2---:R-:W-:Y:S01]  /*4e00*/  FFMA R26, R38, UR24, -R76 ;  /* 0x00000018261a7c23 */ /* 0x004fe2000800084c */
[----:B-1----:R-:W-:Y:S01]  /*4e10*/  @!P4 FMUL R25, R25, R25 ;  /* 0x000000191919c220 */ /* 0x002fe20000400000 */
[----:B------:R-:W-:-:S04]  /*4e20*/  FSETP.GEU.AND P4, PT, R35, -126, PT ;  /* 0xc2fc00002300780b */ /* 0x000fc80003f8e000 */
[----:B------:R-:W-:Y:S01]  /*4e30*/  @!P2 FMUL R31, R31, 0.5 ;  /* 0x3f0000001f1fa820 */ /* 0x000fe20000400000 */
[----:B------:R-:W1:Y:S01]  /*4e40*/  MUFU.EX2 R29, R29 ;  /* 0x0000001d001d7308 */ /* 0x000e620000000800 */
[----:B----4-:R-:W-:Y:S01]  /*4e50*/  @!P5 FMUL R30, R30, R30 ;  /* 0x0000001e1e1ed220 */ /* 0x010fe20000400000 */
[----:B------:R-:W-:-:S06]  /*4e60*/  FSETP.GEU.AND P5, PT, R26, -126, PT ;  /* 0xc2fc00001a00780b */ /* 0x000fcc0003fae000 */
[----:B------:R-:W-:Y:S01]  /*4e70*/  @!P4 FMUL R35, R35, 0.5 ;  /* 0x3f0000002323c820 */ /* 0x000fe20000400000 */
[----:B---3--:R-:W-:Y:S01]  /*4e80*/  @!P6 FMUL R27, R27, R27 ;  /* 0x0000001b1b1be220 */ /* 0x008fe20000400000 */
[----:B------:R-:W-:Y:S01]  /*4e90*/  FSETP.GEU.AND P6, PT, R39, -126, PT ;  /* 0xc2fc00002700780b */ /* 0x000fe20003fce000 */
[----:B------:R-:W2:Y:S04]  /*4ea0*/  MUFU.EX2 R34, R31 ;  /* 0x0000001f00227308 */ /* 0x000ea80000000800 */
[----:B------:R-:W-:Y:S01]  /*4eb0*/  @!P5 FMUL R26, R26, 0.5 ;  /* 0x3f0000001a1ad820 */ /* 0x000fe20000400000 */
[----:B-1----:R-:W-:Y:S01]  /*4ec0*/  @!P3 FMUL R29, R29, R29 ;  /* 0x0000001d1d1db220 */ /* 0x002fe20000400000 */
[----:B------:R-:W-:Y:S02]  /*4ed0*/  FSETP.GEU.AND P3, PT, R43, -126, PT ;  /* 0xc2fc00002b00780b */ /* 0x000fe40003f6e000 */
[----:B------:R-:W1:Y:S04]  /*4ee0*/  MUFU.EX2 R38, R35 ;  /* 0x0000002300267308 */ /* 0x000e680000000800 */
[----:B------:R-:W-:-:S04]  /*4ef0*/  @!P6 FMUL R39, R39, 0.5 ;  /* 0x3f0000002727e820 */ /* 0x000fc80000400000 */
[----:B------:R3:W4:Y:S01]  /*4f00*/  MUFU.EX2 R31, R26 ;  /* 0x0000001a001f7308 */ /* 0x0007220000000800 */
[----:B--2---:R-:W-:Y:S01]  /*4f10*/  @!P2 FMUL R34, R34, R34 ;  /* 0x000000222222a220 */ /* 0x004fe20000400000 */
[----:B------:R-:W-:Y:S01]  /*4f20*/  FSETP.GEU.AND P2, PT, R80, -126, PT ;  /* 0xc2fc00005000780b */ /* 0x000fe20003f4e000 */
[----:B------:R-:W-:-:S05]  /*4f30*/  @!P3 FMUL R43, R43, 0.5 ;  /* 0x3f0000002b2bb820 */ /* 0x000fca0000400000 */
[----:B------:R2:W5:Y:S01]  /*4f40*/  MUFU.EX2 R42, R39 ;  /* 0x00000027002a7308 */ /* 0x0005620000000800 */
[----:B-1----:R-:W-:Y:S01]  /*4f50*/  @!P4 FMUL R38, R38, R38 ;  /* 0x000000262626c220 */ /* 0x002fe20000400000 */
[----:B------:R-:W-:Y:S01]  /*4f60*/  FSETP.GEU.AND P4, PT, R46, -126, PT ;  /* 0xc2fc00002e00780b */ /* 0x000fe20003f8e000 */
[----:B---3--:R-:W-:-:S04]  /*4f70*/  FFMA R26, R51, UR24, -R76 ;  /* 0x00000018331a7c23 */ /* 0x008fc8000800084c */
[----:B------:R-:W-:Y:S01]  /*4f80*/  @!P2 FMUL R80, R80, 0.5 ;  /* 0x3f0000005050a820 */ /* 0x000fe20000400000 */
[----:B------:R1:W3:Y:S01]  /*4f90*/  MUFU.EX2 R84, R43 ;  /* 0x0000002b00547308 */ /* 0x0002e20000000800 */
[----:B----4-:R-:W-:Y:S01]  /*4fa0*/  @!P5 FMUL R31, R31, R31 ;  /* 0x0000001f1f1fd220 */ /* 0x010fe20000400000 */
[----:B------:R-:W-:Y:S01]  /*4fb0*/  FSETP.GEU.AND P5, PT, R47, -126, PT ;  /* 0xc2fc00002f00780b */ /* 0x000fe20003fae000 */
[----:B--2---:R-:W-:-:S04]  /*4fc0*/  FFMA R39, R55, UR24, -R76 ;  /* 0x0000001837277c23 */ /* 0x004fc8000800084c */
[----:B------:R-:W-:Y:S01]  /*4fd0*/  @!P4 FMUL R46, R46, 0.5 ;  /* 0x3f0000002e2ec820 */ /* 0x000fe20000400000 */
[----:B------:R-:W2:Y:S01]  /*4fe0*/  MUFU.EX2 R35, R80 ;  /* 0x0000005000237308 */ /* 0x000ea20000000800 */
[----:B-----5:R-:W-:Y:S01]  /*4ff0*/  @!P6 FMUL R42, R42, R42 ;  /* 0x0000002a2a2ae220 */ /* 0x020fe20000400000 */
[----:B------:R-:W-:Y:S01]  /*5000*/  FSETP.GEU.AND P6, PT, R50, -126, PT ;  /* 0xc2fc00003200780b */ /* 0x000fe20003fce000 */
[----:B-1----:R-:W-:-:S04]  /*5010*/  FFMA R43, R70, UR24, -R76 ;  /* 0x00000018462b7c23 */ /* 0x002fc8000800084c */
[----:B------:R-:W-:Y:S01]  /*5020*/  @!P5 FMUL R47, R47, 0.5 ;  /* 0x3f0000002f2fd820 */ /* 0x000fe20000400000 */
[----:B------:R1:W4:Y:S01]  /*5030*/  MUFU.EX2 R81, R46 ;  /* 0x0000002e00517308 */ /* 0x0003220000000800 */
[----:B---3--:R-:W-:Y:S01]  /*5040*/  @!P3 FMUL R84, R84, R84 ;  /* 0x000000545454b220 */ /* 0x008fe20000400000 */
[----:B------:R-:W-:-:S05]  /*5050*/  FSETP.GEU.AND P3, PT, R54, -126, PT ;  /* 0xc2fc00003600780b */ /* 0x000fca0003f6e000 */
[----:B------:R-:W-:Y:S01]  /*5060*/  @!P6 FMUL R50, R50, 0.5 ;  /* 0x3f0000003232e820 */ /* 0x000fe20000400000 */
[----:B------:R-:W3:Y:S01]  /*5070*/  MUFU.EX2 R80, R47 ;  /* 0x0000002f00507308 */ /* 0x000ee20000000800 */
[----:B--2---:R-:W-:Y:S01]  /*5080*/  @!P2 FMUL R35, R35, R35 ;  /* 0x000000232323a220 */ /* 0x004fe20000400000 */
[----:B------:R-:W-:Y:S01]  /*5090*/  FSETP.GEU.AND P2, PT, R26, -126, PT ;  /* 0xc2fc00001a00780b */ /* 0x000fe20003f4e000 */
[----:B-1----:R-:W-:-:S04]  /*50a0*/  FADD R46, R33, R56 ;  /* 0x00000038212e7221 */ /* 0x002fc80000000000 */
[----:B------:R-:W-:Y:S01]  /*50b0*/  @!P3 FMUL R54, R54, 0.5 ;  /* 0x3f0000003636b820 */ /* 0x000fe20000400000 */
[----:B------:R1:W2:Y:S01]  /*50c0*/  MUFU.EX2 R51, R50 ;  /* 0x0000003200337308 */ /* 0x0002a20000000800 */
[----:B----4-:R-:W-:Y:S01]  /*50d0*/  @!P4 FMUL R81, R81, R81 ;  /* 0x000000515151c220 */ /* 0x010fe20000400000 */
[----:B------:R-:W-:-:S05]  /*50e0*/  FSETP.GEU.AND P4, PT, R39, -126, PT ;  /* 0xc2fc00002700780b */ /* 0x000fca0003f8e000 */
[----:B------:R-:W-:Y:S01]  /*50f0*/  @!P2 FMUL R26, R26, 0.5 ;  /* 0x3f0000001a1aa820 */ /* 0x000fe20000400000 */
[----:B------:R-:W4:Y:S01]  /*5100*/  MUFU.EX2 R55, R54 ;  /* 0x0000003600377308 */ /* 0x000f220000000800 */
[----:B---3--:R-:W-:Y:S01]  /*5110*/  @!P5 FMUL R80, R80, R80 ;  /* 0x000000505050d220 */ /* 0x008fe20000400000 */
[----:B------:R-:W-:Y:S01]  /*5120*/  FSETP.GEU.AND P5, PT, R58, -126, PT ;  /* 0xc2fc00003a00780b */ /* 0x000fe20003fae000 */
[----:B-1----:R-:W-:Y:S01]  /*5130*/  FADD R50, R36, R73 ;  /* 0x0000004924327221 */ /* 0x002fe20000000000 */
[----:B------:R-:W-:-:S03]  /*5140*/  F2FP.BF16.F32.PACK_AB R36, R41, R36 ;  /* 0x000000242924723e */ /* 0x000fc600000010ff */
[----:B------:R-:W-:Y:S01]  /*5150*/  @!P4 FMUL R39, R39, 0.5 ;  /* 0x3f0000002727c820 */ /* 0x000fe20000400000 */
[----:B------:R1:W3:Y:S01]  /*5160*/  MUFU.EX2 R124, R26 ;  /* 0x0000001a007c7308 */ /* 0x0002e20000000800 */
[----:B--2---:R-:W-:Y:S01]  /*5170*/  @!P6 FMUL R51, R51, R51 ;  /* 0x000000333333e220 */ /* 0x004fe20000400000 */
[----:B------:R-:W-:Y:S01]  /*5180*/  FSETP.GEU.AND P6, PT, R59, -126, PT ;  /* 0xc2fc00003b00780b */ /* 0x000fe20003fce000 */
[----:B------:R-:W-:Y:S01]  /*5190*/  FADD R50, R9, R50 ;  /* 0x0000003209327221 */ /* 0x000fe20000000000 */
[----:B------:R-:W-:-:S03]  /*51a0*/  FADD R9, R10, R61 ;  /* 0x0000003d0a097221 */ /* 0x000fc60000000000 */
[----:B------:R-:W-:Y:S01]  /*51b0*/  @!P5 FMUL R58, R58, 0.5 ;  /* 0x3f0000003a3ad820 */ /* 0x000fe20000400000 */
[----:B------:R2:W5:Y:S01]  /*51c0*/  MUFU.EX2 R126, R39 ;  /* 0x00000027007e7308 */ /* 0x0005620000000800 */
[----:B-1----:R-:W-:Y:S01]  /*51d0*/  FFMA R26, R62, UR24, -R76 ;  /* 0x000000183e1a7c23 */ /* 0x002fe2000800084c */
[----:B----4-:R-:W-:Y:S01]  /*51e0*/  @!P3 FMUL R55, R55, R55 ;  /* 0x000000373737b220 */ /* 0x010fe20000400000 */
[----:B------:R-:W-:-:S04]  /*51f0*/  FSETP.GEU.AND P3, PT, R63, -126, PT ;  /* 0xc2fc00003f00780b */ /* 0x000fc80003f6e000 */
[----:B------:R-:W-:Y:S01]  /*5200*/  @!P6 FMUL R59, R59, 0.5 ;  /* 0x3f0000003b3be820 */ /* 0x000fe20000400000 */
[----:B------:R-:W1:Y:S01]  /*5210*/  MUFU.EX2 R62, R58 ;  /* 0x0000003a003e7308 */ /* 0x000e620000000800 */
[----:B--2---:R-:W-:Y:S01]  /*5220*/  FFMA R39, R66, UR24, -R76 ;  /* 0x0000001842277c23 */ /* 0x004fe2000800084c */
[----:B---3--:R-:W-:Y:S01]  /*5230*/  @!P2 FMUL R124, R124, R124 ;  /* 0x0000007c7c7ca220 */ /* 0x008fe20000400000 */
[----:B------:R-:W-:-:S05]  /*5240*/  FSETP.GEU.AND P2, PT, R26, -126, PT ;  /* 0xc2fc00001a00780b */ /* 0x000fca0003f4e000 */
[----:B------:R-:W2:Y:S01]  /*5250*/  MUFU.EX2 R59, R59 ;  /* 0x0000003b003b7308 */ /* 0x000ea20000000800 */
[----:B------:R-:W-:Y:S01]  /*5260*/  @!P3 FMUL R63, R63, 0.5 ;  /* 0x3f0000003f3fb820 */ /* 0x000fe20000400000 */
[----:B-----5:R-:W-:Y:S01]  /*5270*/  @!P4 FMUL R126, R126, R126 ;  /* 0x0000007e7e7ec220 */ /* 0x020fe20000400000 */
[----:B------:R-:W-:-:S05]  /*5280*/  FSETP.GEU.AND P4, PT, R39, -126, PT ;  /* 0xc2fc00002700780b */ /* 0x000fca0003f8e000 */
[----:B------:R-:W3:Y:S01]  /*5290*/  MUFU.EX2 R63, R63 ;  /* 0x0000003f003f7308 */ /* 0x000ee20000000800 */
[----:B-1----:R-:W-:Y:S01]  /*52a0*/  @!P5 FMUL R62, R62, R62 ;  /* 0x0000003e3e3ed220 */ /* 0x002fe20000400000 */
[----:B------:R-:W-:Y:S01]  /*52b0*/  FSETP.GEU.AND P5, PT, R67, -126, PT ;  /* 0xc2fc00004300780b */ /* 0x000fe20003fae000 */
[----:B------:R-:W-:-:S05]  /*52c0*/  @!P2 FMUL R26, R26, 0.5 ;  /* 0x3f0000001a1aa820 */ /* 0x000fca0000400000 */
[----:B------:R-:W-:Y:S01]  /*52d0*/  @!P4 FMUL R39, R39, 0.5 ;  /* 0x3f0000002727c820 */ /* 0x000fe20000400000 */
[----:B--2---:R-:W-:Y:S01]  /*52e0*/  @!P6 FMUL R59, R59, R59 ;  /* 0x0000003b3b3be220 */ /* 0x004fe20000400000 */
[----:B------:R-:W-:Y:S01]  /*52f0*/  FSETP.GEU.AND P6, PT, R43, -126, PT ;  /* 0xc2fc00002b00780b */ /* 0x000fe20003fce000 */
[----:B------:R1:W2:Y:S04]  /*5300*/  MUFU.EX2 R66, R26 ;  /* 0x0000001a00427308 */ /* 0x0002a80000000800 */
[----:B------:R-:W-:Y:S01]  /*5310*/  @!P5 FMUL R67, R67, 0.5 ;  /* 0x3f0000004343d820 */ /* 0x000fe20000400000 */
[----:B---3--:R-:W-:-:S03]  /*5320*/  @!P3 FMUL R63, R63, R63 ;  /* 0x0000003f3f3fb220 */ /* 0x008fc60000400000 */
[----:B------:R3:W4:Y:S01]  /*5330*/  MUFU.EX2 R70, R39 ;  /* 0x0000002700467308 */ /* 0x0007220000000800 */
[----:B-1----:R-:W-:-:S03]  /*5340*/  FFMA R26, R74, UR24, -R76 ;  /* 0x000000184a1a7c23 */ /* 0x002fc6000800084c */
[----:B------:R-:W-:Y:S02]  /*5350*/  @!P6 FMUL R43, R43, 0.5 ;  /* 0x3f0000002b2be820 */ /* 0x000fe40000400000 */
[----:B------:R-:W-:Y:S02]  /*5360*/  FSETP.GEU.AND P3, PT, R26, -126, PT ;  /* 0xc2fc00001a00780b */ /* 0x000fe40003f6e000 */
[----:B------:R-:W1:Y:S01]  /*5370*/  MUFU.EX2 R67, R67 ;  /* 0x0000004300437308 */ /* 0x000e620000000800 */
[--C-:B---3--:R-:W-:Y:S01]  /*5380*/  FFMA R39, R78, UR24, -R76.reuse ;  /* 0x000000184e277c23 */ /* 0x108fe2000800084c */
[----:B--2---:R-:W-:Y:S01]  /*5390*/  @!P2 FMUL R66, R66, R66 ;  /* 0x000000424242a220 */ /* 0x004fe20000400000 */
[----:B------:R-:W-:Y:S01]  /*53a0*/  FSETP.GEU.AND P2, PT, R71, -126, PT ;  /* 0xc2fc00004700780b */ /* 0x000fe20003f4e000 */
[----:B------:R-:W-:-:S04]  /*53b0*/  FFMA R76, R87, UR24, -R76 ;  /* 0x00000018574c7c23 */ /* 0x000fc8000800084c */
[----:B------:R-:W2:Y:S01]  /*53c0*/  MUFU.EX2 R74, R43 ;  /* 0x0000002b004a7308 */ /* 0x000ea20000000800 */
[----:B----4-:R-:W-:Y:S01]  /*53d0*/  @!P4 FMUL R70, R70, R70 ;  /* 0x000000464646c220 */ /* 0x010fe20000400000 */
[----:B------:R-:W-:Y:S01]  /*53e0*/  FSETP.GEU.AND P4, PT, R75, -126, PT ;  /* 0xc2fc00004b00780b */ /* 0x000fe20003f8e000 */
[----:B------:R-:W-:Y:S02]  /*53f0*/  @!P3 FMUL R26, R26, 0.5 ;  /* 0x3f0000001a1ab820 */ /* 0x000fe40000400000 */
[----:B------:R-:W-:Y:S01]  /*5400*/  FADD R87, R29, R70 ;  /* 0x000000461d577221 */ /* 0x000fe20000000000 */
[----:B------:R-:W-:Y:S02]  /*5410*/  F2FP.BF16.F32.PACK_AB R29, R38, R29 ;  /* 0x0000001d261d723e */ /* 0x000fe400000010ff */
[----:B------:R3:W4:Y:S01]  /*5420*/  MUFU.EX2 R78, R26 ;  /* 0x0000001a004e7308 */ /* 0x0007220000000800 */
[----:B-1----:R-:W-:Y:S01]  /*5430*/  @!P5 FMUL R67, R67, R67 ;  /* 0x000000434343d220 */ /* 0x002fe20000400000 */
[----:B------:R-:W-:Y:S01]  /*5440*/  FSETP.GEU.AND P5, PT, R39, -126, PT ;  /* 0xc2fc00002700780b */ /* 0x000fe20003fae000 */
[----:B------:R-:W-:-:S04]  /*5450*/  @!P2 FMUL R71, R71, 0.5 ;  /* 0x3f0000004747a820 */ /* 0x000fc80000400000 */
[----:B------:R-:W-:Y:S01]  /*5460*/  @!P4 FMUL R75, R75, 0.5 ;  /* 0x3f0000004b4bc820 */ /* 0x000fe20000400000 */
[----:B--2---:R-:W-:Y:S01]  /*5470*/  @!P6 FMUL R74, R74, R74 ;  /* 0x0000004a4a4ae220 */ /* 0x004fe20000400000 */
[----:B------:R-:W-:Y:S01]  /*5480*/  FSETP.GEU.AND P6, PT, R82, -126, PT ;  /* 0xc2fc00005200780b */ /* 0x000fe20003fce000 */
[----:B------:R-:W1:Y:S01]  /*5490*/  MUFU.EX2 R71, R71 ;  /* 0x0000004700477308 */ /* 0x000e620000000800 */
[----:B---3--:R-:W-:Y:S01]  /*54a0*/  FADD R26, R32, R65 ;  /* 0x00000041201a7221 */ /* 0x008fe20000000000 */
[----:B------:R-:W-:-:S03]  /*54b0*/  F2FP.BF16.F32.PACK_AB R32, R33, R32 ;  /* 0x000000202120723e */ /* 0x000fc600000010ff */
[----:B------:R-:W-:Y:S01]  /*54c0*/  @!P5 FMUL R39, R39, 0.5 ;  /* 0x3f0000002727d820 */ /* 0x000fe20000400000 */
[----:B------:R-:W-:Y:S01]  /*54d0*/  FADD R43, R7, R26 ;  /* 0x0000001a072b7221 */ /* 0x000fe20000000000 */
[----:B----4-:R-:W-:Y:S01]  /*54e0*/  @!P3 FMUL R78, R78, R78 ;  /* 0x0000004e4e4eb220 */ /* 0x010fe20000400000 */
[----:B------:R-:W-:Y:S01]  /*54f0*/  FSETP.GEU.AND P3, PT, R83, -126, PT ;  /* 0xc2fc00005300780b */ /* 0x000fe20003f6e000 */
[----:B------:R-:W2:Y:S01]  /*5500*/  MUFU.EX2 R75, R75 ;  /* 0x0000004b004b7308 */ /* 0x000ea20000000800 */
[----:B------:R-:W-:Y:S01]  /*5510*/  FADD R7, R11, R40 ;  /* 0x000000280b077221 */ /* 0x000fe20000000000 */
[----:B------:R-:W-:Y:S01]  /*5520*/  FADD R26, R15, R48 ;  /* 0x000000300f1a7221 */ /* 0x000fe20000000000 */
[----:B------:R-:W-:Y:S01]  /*5530*/  FADD R128, R35, R78 ;  /* 0x0000004e23807221 */ /* 0x000fe20000000000 */
[----:B------:R-:W-:Y:S01]  /*5540*/  @!P6 FMUL R82, R82, 0.5 ;  /* 0x3f0000005252e820 */ /* 0x000fe20000400000 */
[----:B------:R-:W-:Y:S01]  /*5550*/  FADD R47, R7, R46 ;  /* 0x0000002e072f7221 */ /* 0x000fe20000000000 */
[----:B------:R-:W-:Y:S01]  /*5560*/  FADD R7, R8, R53 ;  /* 0x0000003508077221 */ /* 0x000fe20000000000 */
[----:B------:R-:W-:Y:S01]  /*5570*/  FADD R46, R20, R77 ;  /* 0x0000004d142e7221 */ /* 0x000fe20000000000 */
[----:B------:R3:W4:Y:S01]  /*5580*/  MUFU.EX2 R72, R39 ;  /* 0x0000002700487308 */ /* 0x0007220000000800 */
[----:B-1----:R-:W-:Y:S01]  /*5590*/  @!P2 FMUL R71, R71, R71 ;  /* 0x000000474747a220 */ /* 0x002fe20000400000 */
[----:B------:R-:W-:Y:S01]  /*55a0*/  FSETP.GEU.AND P2, PT, R123, -126, PT ;  /* 0xc2fc00007b00780b */ /* 0x000fe20003f4e000 */
[----:B------:R-:W-:Y:S01]  /*55b0*/  FADD R58, R9, R46 ;  /* 0x0000002e093a7221 */ /* 0x000fe20000000000 */
[----:B------:R-:W-:Y:S01]  /*55c0*/  @!P3 FMUL R83, R83, 0.5 ;  /* 0x3f0000005353b820 */ /* 0x000fe20000400000 */
[----:B------:R-:W-:Y:S01]  /*55d0*/  FADD R9, R21, R52 ;  /* 0x0000003415097221 */ /* 0x000fe20000000000 */
[----:B------:R-:W-:Y:S01]  /*55e0*/  FADD R46, R45, R68 ;  /* 0x000000442d2e7221 */ /* 0x000fe20000000000 */
[----:B------:R-:W-:Y:S01]  /*55f0*/  FADD R43, R43, R50 ;  /* 0x000000322b2b7221 */ /* 0x000fe20000000000 */
[----:B------:R-:W1:Y:S01]  /*5600*/  MUFU.EX2 R82, R82 ;  /* 0x0000005200527308 */ /* 0x000e620000000800 */
[----:B--2---:R-:W-:Y:S01]  /*5610*/  @!P4 FMUL R75, R75, R75 ;  /* 0x0000004b4b4bc220 */ /* 0x004fe20000400000 */
[----:B------:R-:W-:Y:S01]  /*5620*/  FSETP.GEU.AND P4, PT, R79, -126, PT ;  /* 0xc2fc00004f00780b */ /* 0x000fe20003f8e000 */
[----:B---3--:R-:W-:Y:S01]  /*5630*/  FADD R39, R41, R64 ;  /* 0x0000004029277221 */ /* 0x008fe20000000000 */
[----:B------:R-:W-:Y:S01]  /*5640*/  FADD R9, R9, R46 ;  /* 0x0000002e09097221 */ /* 0x000fe20000000000 */
[----:B------:R-:W-:Y:S01]  /*5650*/  FADD R46, R30, R59 ;  /* 0x0000003b1e2e7221 */ /* 0x000fe20000000000 */
[----:B------:R-:W-:Y:S01]  /*5660*/  FADD R125, R84, R75 ;  /* 0x0000004b547d7221 */ /* 0x000fe20000000000 */
[----:B------:R-:W-:Y:S01]  /*5670*/  FADD R54, R26, R39 ;  /* 0x000000271a367221 */ /* 0x000fe20000000000 */
[----:B------:R-:W2:Y:S01]  /*5680*/  MUFU.EX2 R83, R83 ;  /* 0x0000005300537308 */ /* 0x000ea20000000800 */
[----:B----4-:R-:W-:Y:S01]  /*5690*/  @!P5 FMUL R72, R72, R72 ;  /* 0x000000484848d220 */ /* 0x010fe20000400000 */
[----:B------:R-:W-:Y:S01]  /*56a0*/  FSETP.GEU.AND P5, PT, R86, -126, PT ;  /* 0xc2fc00005600780b */ /* 0x000fe20003fae000 */
[----:B------:R-:W-:Y:S01]  /*56b0*/  FADD R26, R14, R69 ;  /* 0x000000450e1a7221 */ /* 0x000fe20000000000 */
[----:B------:R-:W-:Y:S01]  /*56c0*/  @!P2 FMUL R123, R123, 0.5 ;  /* 0x3f0000007b7ba820 */ /* 0x000fe20000400000 */
[----:B------:R-:W-:Y:S01]  /*56d0*/  FADD R47, R47, R54 ;  /* 0x000000362f2f7221 */ /* 0x000fe20000000000 */
[----:B------:R-:W-:Y:S01]  /*56e0*/  F2FP.BF16.F32.PACK_AB R33, R84, R35 ;  /* 0x000000235421723e */ /* 0x000fe200000010ff */
[----:B------:R-:W-:Y:S01]  /*56f0*/  @!P4 FMUL R79, R79, 0.5 ;  /* 0x3f0000004f4fc820 */ /* 0x000fe20000400000 */
[----:B------:R-:W-:Y:S01]  /*5700*/  FADD R39, R7, R26 ;  /* 0x0000001a07277221 */ /* 0x000fe20000000000 */
[----:B-1----:R-:W-:Y:S01]  /*5710*/  @!P6 FMUL R82, R82, R82 ;  /* 0x000000525252e220 */ /* 0x002fe20000400000 */
[----:B------:R-:W-:Y:S01]  /*5720*/  FSETP.GEU.AND P6, PT, R76, -126, PT ;  /* 0xc2fc00004c00780b */ /* 0x000fe20003fce000 */
[----:B------:R-:W-:Y:S01]  /*5730*/  FADD R7, R13, R44 ;  /* 0x0000002c0d077221 */ /* 0x000fe20000000000 */
[----:B------:R-:W-:Y:S01]  /*5740*/  FADD R26, R37, R60 ;  /* 0x0000003c251a7221 */ /* 0x000fe20000000000 */
[----:B------:R-:W1:Y:S01]  /*5750*/  MUFU.EX2 R79, R79 ;  /* 0x0000004f004f7308 */ /* 0x000e620000000800 */
[----:B------:R-:W-:Y:S01]  /*5760*/  FADD R130, R51, R82 ;  /* 0x0000005233827221 */ /* 0x000fe20000000000 */
[----:B------:R-:W-:Y:S01]  /*5770*/  @!P5 FMUL R86, R86, 0.5 ;  /* 0x3f0000005656d820 */ /* 0x000fe20000400000 */
[----:B------:R-:W-:Y:S01]  /*5780*/  FADD R26, R7, R26 ;  /* 0x0000001a071a7221 */ /* 0x000fe20000000000 */
[----:B--2---:R-:W-:Y:S01]  /*5790*/  @!P3 FMUL R83, R83, R83 ;  /* 0x000000535353b220 */ /* 0x004fe20000400000 */
[----:B------:R-:W-:Y:S01]  /*57a0*/  FSETP.GEU.AND P3, PT, R12, -126, PT ;  /* 0xc2fc00000c00780b */ /* 0x000fe20003f6e000 */
[----:B------:R-:W-:Y:S01]  /*57b0*/  FADD R7, R25, R62 ;  /* 0x0000003e19077221 */ /* 0x000fe20000000000 */
[----:B------:R-:W-:Y:S01]  /*57c0*/  FADD R132, R87, R130 ;  /* 0x0000008257847221 */ /* 0x000fe20000000000 */
[----:B------:R-:W2:Y:S01]  /*57d0*/  MUFU.EX2 R86, R86 ;  /* 0x0000005600567308 */ /* 0x000ea20000000800 */
[----:B------:R-:W-:Y:S01]  /*57e0*/  FADD R130, R46, R125 ;  /* 0x0000007d2e827221 */ /* 0x000fe20000000000 */
[----:B------:R-:W-:Y:S01]  /*57f0*/  @!P6 FMUL R76, R76, 0.5 ;  /* 0x3f0000004c4ce820 */ /* 0x000fe20000400000 */
[----:B------:R-:W-:Y:S01]  /*5800*/  FADD R129, R7, R128 ;  /* 0x0000008007817221 */ /* 0x000fe20000000000 */
[----:B------:R-:W-:Y:S01]  /*5810*/  FADD R7, R27, R66 ;  /* 0x000000421b077221 */ /* 0x000fe20000000000 */
[----:B------:R-:W-:Y:S01]  /*5820*/  FADD R128, R81, R72 ;  /* 0x0000004851807221 */ /* 0x000fe20000000000 */
[----:B------:R-:W-:Y:S01]  /*5830*/  FADD R46, R38, R67 ;  /* 0x00000043262e7221 */ /* 0x000fe20000000000 */
[----:B------:R-:W-:Y:S01]  /*5840*/  FADD R87, R124, R83 ;  /* 0x000000537c577221 */ /* 0x000fe20000000000 */
[----:B------:R3:W4:Y:S01]  /*5850*/  MUFU.EX2 R85, R76 ;  /* 0x0000004c00557308 */ /* 0x0007220000000800 */
[----:B-1----:R-:W-:Y:S01]  /*5860*/  @!P4 FMUL R79, R79, R79 ;  /* 0x0000004f4f4fc220 */ /* 0x002fe20000400000 */
[----:B------:R-:W-:Y:S01]  /*5870*/  @!P3 FMUL R12, R12, 0.5 ;  /* 0x3f0000000c0cb820 */ /* 0x000fe20000400000 */
[----:B------:R-:W-:Y:S01]  /*5880*/  FADD R131, R7, R128 ;  /* 0x0000008007837221 */ /* 0x000fe20000000000 */
[----:B------:R-:W-:Y:S01]  /*5890*/  FADD R133, R46, R87 ;  /* 0x000000572e857221 */ /* 0x000fe20000000000 */
[----:B------:R-:W-:Y:S01]  /*58a0*/  FADD R46, R34, R63 ;  /* 0x0000003f222e7221 */ /* 0x000fe20000000000 */
[----:B------:R-:W-:Y:S01]  /*58b0*/  FADD R125, R80, R79 ;  /* 0x0000004f507d7221 */ /* 0x000fe20000000000 */
[----:B------:R-:W-:Y:S01]  /*58c0*/  FADD R87, R42, R71 ;  /* 0x000000472a577221 */ /* 0x000fe20000000000 */
[----:B------:R-:W1:Y:S01]  /*58d0*/  MUFU.EX2 R7, R12 ;  /* 0x0000000c00077308 */ /* 0x000e620000000800 */
[----:B--2---:R-:W-:Y:S01]  /*58e0*/  @!P5 FMUL R86, R86, R86 ;  /* 0x000000565656d220 */ /* 0x004fe20000400000 */
[----:B---3--:R-:W-:Y:S01]  /*58f0*/  FADD R76, R31, R74 ;  /* 0x0000004a1f4c7221 */ /* 0x008fe20000000000 */
[----:B------:R-:W-:Y:S01]  /*5900*/  FADD R46, R46, R125 ;  /* 0x0000007d2e2e7221 */ /* 0x000fe20000000000 */
[----:B------:R-:W-:Y:S01]  /*5910*/  FADD R58, R39, R58 ;  /* 0x0000003a273a7221 */ /* 0x000fe20000000000 */
[----:B------:R-:W-:Y:S01]  /*5920*/  FADD R127, R55, R86 ;  /* 0x00000056377f7221 */ /* 0x000fe20000000000 */
[----:B------:R-:W-:Y:S01]  /*5930*/  FADD R26, R26, R9 ;  /* 0x000000091a1a7221 */ /* 0x000fe20000000000 */
[----:B------:R-:W-:Y:S01]  /*5940*/  FADD R129, R129, R132 ;  /* 0x0000008481817221 */ /* 0x000fe20000000000 */
[----:B------:R-:W2:Y:S01]  /*5950*/  MUFU.EX2 R12, R123 ;  /* 0x0000007b000c7308 */ /* 0x000ea20000000800 */
[----:B----4-:R-:W-:Y:S01]  /*5960*/  @!P6 FMUL R85, R85, R85 ;  /* 0x000000555555e220 */ /* 0x010fe20000400000 */
[----:B------:R-:W-:Y:S01]  /*5970*/  FADD R76, R76, R127 ;  /* 0x0000007f4c4c7221 */ /* 0x000fe20000000000 */
[----:B------:R-:W-:Y:S01]  /*5980*/  FADD R130, R130, R133 ;  /* 0x0000008582827221 */ /* 0x000fe20000000000 */
[----:B------:R-:W-:Y:S01]  /*5990*/  FADD R26, R47, R26 ;  /* 0x0000001a2f1a7221 */ /* 0x000fe20000000000 */
[----:B------:R-:W-:Y:S01]  /*59a0*/  FADD R128, R126, R85 ;  /* 0x000000557e807221 */ /* 0x000fe20000000000 */
[----:B------:R-:W-:Y:S01]  /*59b0*/  FADD R76, R131, R76 ;  /* 0x0000004c834c7221 */ /* 0x000fe20000000000 */
[----:B------:R-:W-:Y:S01]  /*59c0*/  FADD R43, R43, R58 ;  /* 0x0000003a2b2b7221 */ /* 0x000fe20000000000 */
[----:B------:R-:W-:Y:S01]  /*59d0*/  SHF.L.U32 R9, R121, 0x1f, RZ ;  /* 0x0000001f79097819 */ /* 0x000fe200000006ff */
[----:B------:R-:W-:Y:S01]  /*59e0*/  FADD R87, R87, R128 ;  /* 0x0000008057577221 */ /* 0x000fe20000000000 */
[----:B------:R-:W-:Y:S01]  /*59f0*/  FADD R76, R129, R76 ;  /* 0x0000004c814c7221 */ /* 0x000fe20000000000 */
[----:B------:R-:W-:Y:S01]  /*5a00*/  FADD R26, R43, R26 ;  /* 0x0000001a2b1a7221 */ /* 0x000fe20000000000 */
[----:B-1----:R-:W-:Y:S01]  /*5a10*/  @!P3 FMUL R7, R7, R7 ;  /* 0x000000070707b220 */ /* 0x002fe20000400000 */
[----:B------:R-:W-:Y:S01]  /*5a20*/  FADD R87, R46, R87 ;  /* 0x000000572e577221 */ /* 0x000fe20000000000 */
[----:B------:R-:W-:-:S02]  /*5a30*/  F2FP.BF16.F32.PACK_AB R27, R34, R27 ;  /* 0x0000001b221b723e */ /* 0x000fc400000010ff */
[----:B------:R-:W-:Y:S01]  /*5a40*/  F2FP.BF16.F32.PACK_AB R31, R42, R31 ;  /* 0x0000001f2a1f723e */ /* 0x000fe200000010ff */
[----:B------:R-:W-:Y:S01]  /*5a50*/  FADD R87, R130, R87 ;  /* 0x0000005782577221 */ /* 0x000fe20000000000 */
[----:B--2---:R-:W-:Y:S01]  /*5a60*/  @!P2 FMUL R12, R12, R12 ;  /* 0x0000000c0c0ca220 */ /* 0x004fe20000400000 */
[----:B------:R1:W2:Y:S01]  /*5a70*/  SYNCS.PHASECHK.TRANS64.TRYWAIT P2, [UR6+0x1c400], R9 ;  /* 0x01c40009ff0075a7 */ /* 0x0002a20008040146 */
[----:B------:R-:W-:Y:S01]  /*5a80*/  F2FP.BF16.F32.PACK_AB R34, R37, R14 ;  /* 0x0000000e2522723e */ /* 0x000fe200000010ff */
[----:B------:R-:W-:Y:S01]  /*5a90*/  FADD R87, R76, R87 ;  /* 0x000000574c577221 */ /* 0x000fe20000000000 */
[----:B------:R-:W-:Y:S01]  /*5aa0*/  F2FP.BF16.F32.PACK_AB R42, R44, R53 ;  /* 0x000000352c2a723e */ /* 0x000fe200000010ff */
[----:B------:R-:W-:Y:S01]  /*5ab0*/  FFMA R0, R7, R0, R26 ;  /* 0x0000000007007223 */ /* 0x000fe2000000001a */
[----:B------:R-:W-:Y:S01]  /*5ac0*/  F2FP.BF16.F32.PACK_AB R25, R30, R25 ;  /* 0x000000191e19723e */ /* 0x000fe200000010ff */
[----:B------:R-:W-:Y:S01]  /*5ad0*/  FFMA R3, R12, R3, R87 ;  /* 0x000000030c037223 */ /* 0x000fe20000000057 */
[----:B------:R-:W-:Y:S01]  /*5ae0*/  F2FP.BF16.F32.PACK_AB R37, R124, R51 ;  /* 0x000000337c25723e */ /* 0x000fe200000010ff */
[-C--:B------:R-:W-:Y:S01]  /*5af0*/  FMUL R88, R88, R7.reuse ;  /* 0x0000000758587220 */ /* 0x080fe20000400000 */
[----:B------:R-:W-:Y:S01]  /*5b00*/  F2FP.BF16.F32.PACK_AB R38, R45, R20 ;  /* 0x000000142d26723e */ /* 0x000fe200000010ff */
[----:B------:R-:W-:Y:S01]  /*5b10*/  FMUL R89, R89, R7 ;  /* 0x0000000759597220 */ /* 0x000fe20000400000 */
[----:B------:R-:W-:Y:S01]  /*5b20*/  F2FP.BF16.F32.PACK_AB R40, R40, R49 ;  /* 0x000000312828723e */ /* 0x000fe200000010ff */
[----:B------:R-:W-:Y:S01]  /*5b30*/  FMUL R92, R92, R7 ;  /* 0x000000075c5c7220 */ /* 0x000fe20000400000 */
[----:B------:R-:W-:Y:S01]  /*5b40*/  F2FP.BF16.F32.PACK_AB R44, R48, R57 ;  /* 0x00000039302c723e */ /* 0x000fe200000010ff */
[----:B------:R-:W-:Y:S01]  /*5b50*/  FMUL R93, R93, R7 ;  /* 0x000000075d5d7220 */ /* 0x000fe20000400000 */
[----:B------:R-:W-:Y:S01]  /*5b60*/  F2FP.BF16.F32.PACK_AB R46, R52, R61 ;  /* 0x0000003d342e723e */ /* 0x000fe200000010ff */
[-C--:B------:R-:W-:Y:S01]  /*5b70*/  FMUL R96, R96, R7.reuse ;  /* 0x0000000760607220 */ /* 0x080fe20000400000 */
        /* <DEDUP_REMOVED lines=41> */
[----:B------:R-:W-:Y:S01]  /*5e10*/  F2FP.BF16.F32.PACK_AB R54, R68, R77 ;  /* 0x0000004d4436723e */ /* 0x000fe200000010ff */
[----:B-12---:R-:W-:Y:S06]  /*5e20*/  @!P0 BRA `(.L_x_29) ;  /* 0x0000000000048947 */ /* 0x006fec0003800000 */
[----:B------:R-:W-:Y:S01]  /*5e30*/  BPT.TRAP 0x1 ;  /* 0x000000040000795c */ /* 0x000fe20000300000 */
.L_x_29:
[----:B------:R-:W-:Y:S05]  /*5e40*/  @P2 BRA `(.L_x_30) ;  /* 0x0000000000082947 */ /* 0x000fea0003800000 */
[----:B------:R-:W1:Y:S02]  /*5e50*/  SYNCS.PHASECHK.TRANS64.TRYWAIT P2, [UR6+0x1c400], R9 ;  /* 0x01c40009ff0075a7 */ /* 0x000e640008040146 */
[----:B-1----:R-:W-:Y:S05]  /*5e60*/  @!P2 BRA `(.L_x_31) ;  /* 0x000000300070a947 */ /* 0x002fea0003800000 */
.L_x_30:
[----:B------:R-:W-:Y:S01]  /*5e70*/  ULEA UR11, UR10, UR22, 0xa ;  /* 0x000000160a0b7291 */ /* 0x000fe2000f8e503f */
[----:B------:R-:W-:Y:S01]  /*5e80*/  WARPGROUP.ARRIVE ;  /* 0x00000000000079c5 */ /* 0x000fe20000000000 */
[----:B------:R-:W-:Y:S01]  /*5e90*/  UMOV UR7, 0x40000040 ;  /* 0x4000004000077882 */ /* 0x000fe20000000000 */
[----:B------:R-:W-:-:S04]  /*5ea0*/  F2FP.BF16.F32.PACK_AB R55, R85, R86 ;  /* 0x000000565537723e */ /* 0x000fc800000010ff */
[----:B------:R-:W-:Y:S02]  /*5eb0*/  UMOV UR6, UR11 ;  /* 0x0000000b00067c82 */ /* 0x000fe40008000000 */
        /* <DEDUP_REMOVED lines=39> */
.L_x_32:
[----:B------:R-:W-:-:S04]  /*6130*/  ULEA UR6, UR23, UR45, 0x3 ;  /* 0x0000002d17067291 */ /* 0x000fc8000f8e183f */
[----:B------:R-:W-:-:S04]  /*6140*/  UIADD3 UR6, UR6, 0x1c428, URZ ;  /* 0x0001c42806067890 */ /* 0x000fc8000fffe03f */
[----:B------:R-:W-:-:S09]  /*6150*/  UPRMT UR6, URZ, 0x654, UR6 ;  /* 0x000006543f067896 */ /* 0x000fd20008000006 */
[----:B------:R-:W-:Y:S01]  /*6160*/  SYNCS.ARRIVE.TRANS64.RED.A1T0 RZ, [UR6], RZ ;  /* 0x000000ffffff79a7 */ /* 0x000fe20008100406 */
[----:B------:R-:W-:Y:S05]  /*6170*/  @P1 BRA `(.L_x_33) ;  /* 0x0000000000041947 */ /* 0x000fea0003800000 */
[----:B------:R-:W-:Y:S01]  /*6180*/  BPT.TRAP 0x1 ;  /* 0x000000040000795c */ /* 0x000fe20000300000 */
.L_x_33:
[----:B------:R-:W-:-:S04]  /*6190*/  UIADD3 UR23, UR23, 0x1, URZ ;  /* 0x0000000117177890 */ /* 0x000fc8000fffe03f */
[----:B------:R-:W-:-:S04]  /*61a0*/  UISETP.NE.AND UP0, UPT, UR23, 0x5, UPT ;  /* 0x000000051700788c */ /* 0x000fc8000bf05270 */
[----:B------:R-:W-:Y:S01]  /*61b0*/  USEL UR23, UR23, URZ, UP0 ;  /* 0x0000003f17177287 */ /* 0x000fe20008000000 */
[----:B------:R-:W-:Y:S11]  /*61c0*/  @!P0 BRA `(.L_x_34) ;  /* 0x0000000000048947 */ /* 0x000ff60003800000 */
[----:B------:R-:W-:Y:S01]  /*61d0*/  BPT.TRAP 0x1 ;  /* 0x000000040000795c */ /* 0x000fe20000300000 */
.L_x_34:
[----:B------:R-:W-:-:S04]  /*61e0*/  ULEA UR6, UR23, UR45, 0x3 ;  /* 0x0000002d17067291 */ /* 0x000fc8000f8e183f */
[----:B------:R-:W-:-:S04]  /*61f0*/  UIADD3 UR6, UR6, 0x1c428, URZ ;  /* 0x0001c42806067890 */ /* 0x000fc8000fffe03f */
[----:B------:R-:W-:-:S09]  /*6200*/  UPRMT UR6, URZ, 0x654, UR6 ;  /* 0x000006543f067896 */ /* 0x000fd20008000006 */
[----:B------:R-:W-:Y:S01]  /*6210*/  SYNCS.ARRIVE.TRANS64.RED.A1T0 RZ, [UR6], RZ ;  /* 0x000000ffffff79a7 */ /* 0x000fe20008100406 */
[----:B------:R-:W-:Y:S05]  /*6220*/  @P1 BRA `(.L_x_35) ;  /* 0x0000000000041947 */ /* 0x000fea0003800000 */
[----:B------:R-:W-:Y:S01]  /*6230*/  BPT.TRAP 0x1 ;  /* 0x000000040000795c */ /* 0x000fe20000300000 */
.L_x_35:
[----:B------:R-:W-:Y:S01]  /*6240*/  UIADD3 UR10, UR10, 0x1, URZ ;  /* 0x000000010a0a7890 */ /* 0x000fe2000fffe03f */
[C---:B------:R-:W-:Y:S01]  /*6250*/  ISETP.GT.AND P2, PT, R6.reuse, 0x2, PT ;  /* 0x000000020600780c */ /* 0x040fe20003f44270 */
[----:B------:R-:W-:Y:S01]  /*6260*/  UIADD3 UR23, UR23, 0x1, URZ ;  /* 0x0000000117177890 */ /* 0x000fe2000fffe03f */
[----:B------:R-:W-:Y:S01]  /*6270*/  VIADD R6, R6, 0xffffffff ;  /* 0xffffffff06067836 */ /* 0x000fe20000000000 */
[----:B------:R-:W-:Y:S01]  /*6280*/  UISETP.NE.AND UP1, UPT, UR10, 0x5, UPT ;  /* 0x000000050a00788c */ /* 0x000fe2000bf25270 */
[----:B-1----:R-:W-:Y:S01]  /*6290*/  MOV R9, R4 ;  /* 0x0000000400097202 */ /* 0x002fe20000000f00 */
[----:B------:R-:W-:Y:S01]  /*62a0*/  UISETP.NE.AND UP0, UPT, UR23, 0x5, UPT ;  /* 0x000000051700788c */ /* 0x000fe2000bf05270 */
[----:B------:R-:W-:Y:S01]  /*62b0*/  MOV R7, R5 ;  /* 0x0000000500077202 */ /* 0x000fe20000000f00 */
[----:B------:R-:W-:Y:S02]  /*62c0*/  USEL UR6, URZ, 0x1, UP1 ;  /* 0x000000013f067887 */ /* 0x000fe40008800000 */
[----:B------:R-:W-:-:S02]  /*62d0*/  USEL UR23, UR23, URZ, UP0 ;  /* 0x0000003f17177287 */ /* 0x000fc40008000000 */
[----:B------:R-:W-:Y:S02]  /*62e0*/  USEL UR38, UR10, URZ, UP1 ;  /* 0x0000003f0a267287 */ /* 0x000fe40008800000 */
[----:B------:R-:W-:Y:S01]  /*62f0*/  LOP3.LUT R121, R121, UR6, RZ, 0x3c, !PT ;  /* 0x0000000679797c12 */ /* 0x000fe2000f8e3cff */
[----:B------:R-:W-:Y:S09]  /*6300*/  @P2 BRA `(.L_x_36) ;  /* 0xffffffd400d02947 */ /* 0x000ff2000383ffff */
.L_x_25:
[----:B------:R-:W-:-:S04]  /*6310*/  ULOP3.LUT UR4, UR49, 0x1, URZ, 0xfc, !UPT ;  /* 0x0000000131047892 */ /* 0x000fc8000f8efc3f */
[----:B------:R-:W-:-:S06]  /*6320*/  UISETP.NE.AND UP0, UPT, UR4, 0x3, UPT ;  /* 0x000000030400788c */ /* 0x000fcc000bf05270 */
[----:B------:R-:W-:-:S13]  /*6330*/  PLOP3.LUT P2, PT, PT, PT, UP0, 0x80, 0x0 ;  /* 0x000000000000781c */ /* 0x000fda0003f4f008 */
[----:B------:R-:W-:Y:S05]  /*6340*/  @!P2 BRA `(.L_x_37) ;  /* 0x000000000004a947 */ /* 0x000fea0003800000 */
[----:B------:R-:W-:Y:S01]  /*6350*/  BPT.TRAP 0x1 ;  /* 0x000000040000795c */ /* 0x000fe20000300000 */
.L_x_37:
[----:B------:R-:W-:Y:S02]  /*6360*/  UISETP.GT.U32.AND UP0, UPT, UR49, 0x1, UPT ;  /* 0x000000013100788c */ /* 0x000fe4000bf04070 */
[----:B------:R-:W-:-:S04]  /*6370*/  ULEA UR4, UR36, UR45, 0x3 ;  /* 0x0000002d24047291 */ /* 0x000fc8000f8e183f */
[----:B------:R-:W-:Y:S01]  /*6380*/  UIADD3 UR4, UR4, 0x1c460, URZ ;  /* 0x0001c46004047890 */ /* 0x000fe2000fffe03f */
[----:B------:R-:W-:-:S03]  /*6390*/  PLOP3.LUT P2, PT, PT, PT, UP0, 0x80, 0x0 ;  /* 0x000000000000781c */ /* 0x000fc60003f4f008 */
[----:B------:R-:W-:-:S09]  /*63a0*/  UPRMT UR4, URZ, 0x654, UR4 ;  /* 0x000006543f047896 */ /* 0x000fd20008000004 */
[----:B------:R-:W-:Y:S01]  /*63b0*/  SYNCS.ARRIVE.TRANS64.RED.A1T0 RZ, [UR4], RZ ;  /* 0x000000ffffff79a7 */ /* 0x000fe20008100404 */
[----:B------:R-:W-:Y:S05]  /*63c0*/  @P2 BRA `(.L_x_38) ;  /* 0x0000000000042947 */ /* 0x000fea0003800000 */
[----:B------:R-:W-:Y:S01]  /*63d0*/  BPT.TRAP 0x1 ;  /* 0x000000040000795c */ /* 0x000fe20000300000 */
.L_x_38:
[----:B------:R-:W-:Y:S05]  /*63e0*/  @!P0 BRA `(.L_x_39) ;  /* 0x0000000000048947 */ /* 0x000fea0003800000 */
[----:B------:R-:W-:Y:S01]  /*63f0*/  BPT.TRAP 0x1 ;  /* 0x000000040000795c */ /* 0x000fe20000300000 */
.L_x_39:
[----:B------:R-:W-:-:S04]  /*6400*/  ULEA UR23, UR23, UR45, 0x3 ;  /* 0x0000002d17177291 */ /* 0x000fc8000f8e183f */
[----:B------:R-:W-:-:S04]  /*6410*/  UIADD3 UR23, UR23, 0x1c428, URZ ;  /* 0x0001c42817177890 */ /* 0x000fc8000fffe03f */
[----:B------:R-:W-:-:S09]  /*6420*/  UPRMT UR23, URZ, 0x654, UR23 ;  /* 0x000006543f177896 */ /* 0x000fd20008000017 */
[----:B------:R-:W-:Y:S01]  /*6430*/  SYNCS.ARRIVE.TRANS64.RED.A1T0 RZ, [UR23], RZ ;  /* 0x000000ffffff79a7 */ /* 0x000fe20008100417 */
[----:B------:R-:W-:Y:S05]  /*6440*/  @P1 BRA `(.L_x_40) ;  /* 0x0000000000041947 */ /* 0x000fea0003800000 */
[----:B------:R-:W-:Y:S01]  /*6450*/  BPT.TRAP 0x1 ;  /* 0x000000040000795c */ /* 0x000fe20000300000 */
.L_x_40:
[----:B------:R-:W1:Y:S01]  /*6460*/  SHFL.BFLY PT, R7, R0, 0x1, 0x1f ;  /* 0x0c201f0000077f89 */ /* 0x000e6200000e0000 */
[----:B------:R-:W-:Y:S01]  /*6470*/  BSSY B0, `(.L_x_41) ;  /* 0x0000023000007945 */ /* 0x000fe20003800000 */
[----:B------:R-:W-:Y:S01]  /*6480*/  IMAD.MOV.U32 R9, RZ, RZ, 0x7f800000 ;  /* 0x7f800000ff097424 */ /* 0x000fe200078e00ff */
[----:B------:R-:W-:Y:S01]  /*6490*/  MOV R10, 0x3f800000 ;  /* 0x3f800000000a7802 */ /* 0x000fe20000000f00 */
[----:B------:R-:W2:Y:S01]  /*64a0*/  SHFL.BFLY PT, R6, R3, 0x1, 0x1f ;  /* 0x0c201f0003067f89 */ /* 0x000ea200000e0000 */
[----:B------:R-:W-:Y:S02]  /*64b0*/  IMAD.MOV.U32 R11, RZ, RZ, 0x7f800000 ;  /* 0x7f800000ff0b7424 */ /* 0x000fe400078e00ff */
[----:B-1----:R-:W-:Y:S01]  /*64c0*/  FADD R7, R7, R0 ;  /* 0x0000000007077221 */ /* 0x002fe20000000000 */
[----:B--2---:R-:W-:-:S04]  /*64d0*/  FADD R15, R6, R3 ;  /* 0x00000003060f7221 */ /* 0x004fc80000000000 */
[----:B------:R-:W1:Y:S01]  /*64e0*/  SHFL.BFLY PT, R8, R7, 0x2, 0x1f ;  /* 0x0c401f0007087f89 */ /* 0x000e6200000e0000 */
[----:B------:R-:W-:-:S03]  /*64f0*/  MOV R6, 0x3f800000 ;  /* 0x3f80000000067802 */ /* 0x000fc60000000f00 */
[----:B------:R-:W2:Y:S01]  /*6500*/  SHFL.BFLY PT, R20, R15, 0x2, 0x1f ;  /* 0x0c401f000f147f89 */ /* 0x000ea200000e0000 */
[C---:B-1----:R-:W-:Y:S01]  /*6510*/  FSETP.NE.AND P0, PT, R7.reuse, -R8, PT ;  /* 0x800000080700720b */ /* 0x042fe20003f05000 */
[----:B------:R-:W-:Y:S01]  /*6520*/  FADD R3, R7, R8 ;  /* 0x0000000807037221 */ /* 0x000fe20000000000 */
[----:B--2---:R-:W-:-:S11]  /*6530*/  FADD R8, R15, R20 ;  /* 0x000000140f087221 */ /* 0x004fd60000000000 */
[----:B------:R-:W-:Y:S05]  /*6540*/  @!P0 BRA `(.L_x_42) ;  /* 0x0000000000548947 */ /* 0x000fea0003800000 */
[----:B------:R-:W-:Y:S01]  /*6550*/  IADD3 R0, R3, 0x1800000, RZ ;  /* 0x0180000003007810 */ /* 0x000fe20007ffe0ff */
[----:B------:R-:W-:Y:S03]  /*6560*/  BSSY B1, `(.L_x_43) ;  /* 0x000000c000017945 */ /* 0x000fe60003800000 */
[----:B------:R-:W-:-:S04]  /*6570*/  LOP3.LUT R0, R0, 0x7f800000, RZ, 0xc0, !PT ;  /* 0x7f80000000007812 */ /* 0x000fc800078ec0ff */
[----:B------:R-:W-:-:S13]  /*6580*/  ISETP.GT.U32.AND P0, PT, R0, 0x1ffffff, PT ;  /* 0x01ffffff0000780c */ /* 0x000fda0003f04070 */
[----:B------:R-:W-:Y:S05]  /*6590*/  @P0 BRA `(.L_x_44) ;  /* 0x0000000000100947 */ /* 0x000fea0003800000 */
[----:B------:R-:W-:-:S07]  /*65a0*/  MOV R14, 0x65c0 ;  /* 0x000065c0000e7802 */ /* 0x000fce0000000f00 */
[----:B------:R-:W-:Y:S05]  /*65b0*/  CALL.REL.NOINC `($__internal_0_$__cuda_sm20_rcp_rn_f32_slowpath) ;  /* 0x0000002c00ac7944 */ /* 0x000fea0003c00000 */
[----:B------:R-:W-:Y:S01]  /*65c0*/  MOV R6, R0 ;  /* 0x0000000000067202 */ /* 0x000fe20000000f00 */
[----:B------:R-:W-:Y:S06]  /*65d0*/  BRA `(.L_x_45) ;  /* 0x0000000000107947 */ /* 0x000fec0003800000 */
.L_x_44:
[----:B------:R-:W1:Y:S02]  /*65e0*/  MUFU.RCP R6, R3 ;  /* 0x0000000300067308 */ /* 0x000e640000001000 */
[----:B-1----:R-:W-:-:S04]  /*65f0*/  FFMA R0, R3, R6, -1 ;  /* 0xbf80000003007423 */ /* 0x002fc80000000006 */
[----:B------:R-:W-:-:S04]  /*6600*/  FADD.FTZ R7, -R0, -RZ ;  /* 0x800000ff00077221 */ /* 0x000fc80000010100 */
[----:B------:R-:W-:-:S07]  /*6610*/  FFMA R6, R6, R7, R6 ;  /* 0x0000000706067223 */ /* 0x000fce0000000006 */
.L_x_45:
[----:B------:R-:W-:Y:S05]  /*6620*/  BSYNC B1 ;  /* 0x0000000000017941 */ /* 0x000fea0003800000 */
.L_x_43:
[----:B------:R-:W-:Y:S01]  /*6630*/  FSETP.GEU.AND P0, PT, |R3|, 1.175494350822287508e-38, PT ;  /* 0x008000000300780b */ /* 0x000fe20003f0e200 */
[----:B------:R-:W-:-:S12]  /*6640*/  ULDC UR4, c[0x0][0x600] ;  /* 0x0001800000047ab9 */ /* 0x000fd80000000800 */
[----:B------:R-:W-:-:S04]  /*6650*/  @!P0 FMUL R3, R3, 16777216 ;  /* 0x4b80000003038820 */ /* 0x000fc80000400000 */
[----:B------:R-:W1:Y:S02]  /*6660*/  MUFU.LG2 R0, R3 ;  /* 0x0000000300007308 */ /* 0x000e640000000c00 */
[----:B-1----:R-:W-:-:S04]  /*6670*/  @!P0 FADD R0, R0, -24 ;  /* 0xc1c0000000008421 */ /* 0x002fc80000000000 */
[----:B------:R-:W-:-:S04]  /*6680*/  FMUL R11, R0, 0.69314718246459960938 ;  /* 0x3f317218000b7820 */ /* 0x000fc80000400000 */
[----:B------:R-:W-:-:S07]  /*6690*/  FFMA R11, R4, UR4, R11 ;  /* 0x00000004040b7c23 */ /* 0x000fce000800000b */
.L_x_42:
[----:B------:R-:W-:Y:S05]  /*66a0*/  BSYNC B0 ;  /* 0x0000000000007941 */ /* 0x000fea0003800000 */
.L_x_41:
[----:B------:R-:W-:Y:S01]  /*66b0*/  FSETP.NE.AND P0, PT, R15, -R20, PT ;  /* 0x800000140f00720b */ /* 0x000fe20003f05000 */
[----:B------:R-:W-:Y:S01]  /*66c0*/  ULDC UR4, c[0x0][0x608] ;  /* 0x0001820000047ab9 */ /* 0x000fe20000000800 */
[----:B------:R-:W-:Y:S01]  /*66d0*/  BSSY B0, `(.L_x_46) ;  /* 0x0000029000007945 */ /* 0x000fe20003800000 */
[----:B------:R-:W-:-:S04]  /*66e0*/  FMUL R6, R6, UR4 ;  /* 0x0000000406067c20 */ /* 0x000fc80008400000 */
        /* <DEDUP_REMOVED lines=16> */
[----:B------:R-:W-:Y:S06]  /*67f0*/  @!P0 BRA `(.L_x_47) ;  /* 0x0000000000588947 */ /* 0x000fec0003800000 */
[----:B------:R-:W-:Y:S01]  /*6800*/  VIADD R0, R8, 0x1800000 ;  /* 0x0180000008007836 */ /* 0x000fe20000000000 */
[----:B------:R-:W-:Y:S04]  /*6810*/  BSSY B1, `(.L_x_48) ;  /* 0x000000d000017945 */ /* 0x000fe80003800000 */
[----:B------:R-:W-:-:S04]  /*6820*/  LOP3.LUT R0, R0, 0x7f800000, RZ, 0xc0, !PT ;  /* 0x7f80000000007812 */ /* 0x000fc800078ec0ff */
[----:B------:R-:W-:-:S13]  /*6830*/  ISETP.GT.U32.AND P0, PT, R0, 0x1ffffff, PT ;  /* 0x01ffffff0000780c */ /* 0x000fda0003f04070 */
[----:B------:R-:W-:Y:S05]  /*6840*/  @P0 BRA `(.L_x_49) ;  /* 0x0000000000140947 */ /* 0x000fea0003800000 */
[----:B------:R-:W-:Y:S02]  /*6850*/  MOV R3, R8 ;  /* 0x0000000800037202 */ /* 0x000fe40000000f00 */
[----:B------:R-:W-:-:S07]  /*6860*/  MOV R14, 0x6880 ;  /* 0x00006880000e7802 */ /* 0x000fce0000000f00 */
[----:B------:R-:W-:Y:S05]  /*6870*/  CALL.REL.NOINC `($__internal_0_$__cuda_sm20_rcp_rn_f32_slowpath) ;  /* 0x0000002800fc7944 */ /* 0x000fea0003c00000 */
[----:B------:R-:W-:Y:S01]  /*6880*/  MOV R10, R0 ;  /* 0x00000000000a7202 */ /* 0x000fe20000000f00 */
[----:B------:R-:W-:Y:S06]  /*6890*/  BRA `(.L_x_50) ;  /* 0x0000000000107947 */ /* 0x000fec0003800000 */
.L_x_49:
[----:B------:R-:W1:Y:S02]  /*68a0*/  MUFU.RCP R3, R8 ;  /* 0x0000000800037308 */ /* 0x000e640000001000 */
[----:B-1----:R-:W-:-:S04]  /*68b0*/  FFMA R0, R8, R3, -1 ;  /* 0xbf80000008007423 */ /* 0x002fc80000000003 */
[----:B------:R-:W-:-:S04]  /*68c0*/  FADD.FTZ R0, -R0, -RZ ;  /* 0x800000ff00007221 */ /* 0x000fc80000010100 */
[----:B------:R-:W-:-:S07]  /*68d0*/  FFMA R10, R3, R0, R3 ;  /* 0x00000000030a7223 */ /* 0x000fce0000000003 */
.L_x_50:
[----:B------:R-:W-:Y:S05]  /*68e0*/  BSYNC B1 ;  /* 0x0000000000017941 */ /* 0x000fea0003800000 */
.L_x_48:
[----:B------:R-:W-:Y:S01]  /*68f0*/  FSETP.GEU.AND P0, PT, |R8|, 1.175494350822287508e-38, PT ;  /* 0x008000000800780b */ /* 0x000fe20003f0e200 */
[----:B------:R-:W-:-:S12]  /*6900*/  ULDC UR4, c[0x0][0x600] ;  /* 0x0001800000047ab9 */ /* 0x000fd80000000800 */
[----:B------:R-:W-:-:S04]  /*6910*/  @!P0 FMUL R8, R8, 16777216 ;  /* 0x4b80000008088820 */ /* 0x000fc80000400000 */
[----:B------:R-:W1:Y:S02]  /*6920*/  MUFU.LG2 R0, R8 ;  /* 0x0000000800007308 */ /* 0x000e640000000c00 */
[----:B-1----:R-:W-:-:S04]  /*6930*/  @!P0 FADD R0, R0, -24 ;  /* 0xc1c0000000008421 */ /* 0x002fc80000000000 */
[----:B------:R-:W-:-:S04]  /*6940*/  FMUL R0, R0, 0.69314718246459960938 ;  /* 0x3f31721800007820 */ /* 0x000fc80000400000 */
[----:B------:R-:W-:-:S07]  /*6950*/  FFMA R9, R5, UR4, R0 ;  /* 0x0000000405097c23 */ /* 0x000fce0008000000 */
.L_x_47:
[----:B------:R-:W-:Y:S05]  /*6960*/  BSYNC B0 ;  /* 0x0000000000007941 */ /* 0x000fea0003800000 */
.L_x_46:
[----:B------:R-:W-:Y:S01]  /*6970*/  SHF.L.U32 R0, R122, 0x1f, RZ ;  /* 0x0000001f7a007819 */ /* 0x000fe200000006ff */
[----:B------:R-:W-:Y:S01]  /*6980*/  UISETP.NE.AND UP0, UPT, UR51, 0x1, UPT ;  /* 0x000000013300788c */ /* 0x000fe2000bf05270 */
[----:B------:R-:W-:Y:S01]  /*6990*/  LOP3.LUT P0, RZ, R2, 0x3, RZ, 0xc0, !PT ;  /* 0x0000000302ff7812 */ /* 0x000fe2000780c0ff */
[----:B------:R-:W-:Y:S01]  /*69a0*/  UISETP.NE.AND UP1, UPT, UR51, 0x2, UPT ;  /* 0x000000023300788c */ /* 0x000fe2000bf25270 */
[----:B------:R-:W1:Y:S01]  /*69b0*/  SYNCS.PHASECHK.TRANS64.TRYWAIT P1, [UR20+0x1c498], R0 ;  /* 0x01c49800ff0075a7 */ /* 0x000e620008020154 */
[----:B------:R-:W-:Y:S01]  /*69c0*/  ULDC UR4, c[0x0][0x608] ;  /* 0x0001820000047ab9 */ /* 0x000fe20000000800 */
[----:B------:R-:W-:Y:S01]  /*69d0*/  USHF.L.U32 UR42, UR42, 0x6, URZ ;  /* 0x000000062a2a7899 */ /* 0x000fe2000800063f */
[----:B------:R-:W-:-:S05]  /*69e0*/  FMUL R10, R10, UR4 ;  /* 0x000000040a0a7c20 */ /* 0x000fca0008400000 */
[----:B------:R-:W-:Y:S02]  /*69f0*/  @!UP0 ULOP3.LUT UP2, URZ, UR36, 0x2, URZ, 0xc0, !UPT ;  /* 0x00000002243f8892 */ /* 0x000fe4000f84c03f */
[----:B------:R-:W-:Y:S02]  /*6a00*/  @!UP0 ULOP3.LUT UR36, UR36, 0x1, URZ, 0xc0, !UPT ;  /* 0x0000000124248892 */ /* 0x000fe4000f8ec03f */
[----:B------:R-:W-:Y:S02]  /*6a10*/  @!UP0 USEL UR5, URZ, 0x1, UP2 ;  /* 0x000000013f058887 */ /* 0x000fe40009000000 */
[----:B------:R-:W-:Y:S02]  /*6a20*/  @!UP1 UIADD3 UR6, UR36, 0x1, URZ ;  /* 0x0000000124069890 */ /* 0x000fe4000fffe03f */
[----:B------:R-:W-:Y:S02]  /*6a30*/  @!UP0 ULOP3.LUT UR37, UR37, UR5, URZ, 0x3c, !UPT ;  /* 0x0000000525258292 */ /* 0x000fe4000f8e3c3f */
[----:B------:R-:W-:-:S02]  /*6a40*/  @!UP1 UISETP.GT.U32.AND UP2, UPT, UR6, 0x1, UPT ;  /* 0x000000010600988c */ /* 0x000fc4000bf44070 */
[----:B------:R-:W-:Y:S02]  /*6a50*/  @!UP1 ULOP3.LUT UR36, UR36, 0x1, URZ, 0xc, !UPT ;  /* 0x0000000124249892 */ /* 0x000fe4000f8e0c3f */
[----:B------:R-:W-:-:S04]  /*6a60*/  @!UP1 USEL UR5, URZ, 0x1, !UP2 ;  /* 0x000000013f059887 */ /* 0x000fc8000d000000 */
[----:B------:R-:W-:Y:S01]  /*6a70*/  @!UP1 ULOP3.LUT UR37, UR37, UR5, URZ, 0x3c, !UPT ;  /* 0x0000000525259292 */ /* 0x000fe2000f8e3c3f */
[----:B-1----:R-:W-:Y:S11]  /*6a80*/  @!P1 BRA `(.L_x_51) ;  /* 0x0000002400809947 */ /* 0x002ff60003800000 */
.L_x_115:
[----:B------:R-:W-:Y:S04]  /*6a90*/  BSSY B0, `(.L_x_52) ;  /* 0x0000012000007945 */ /* 0x000fe80003800000 */
[----:B------:R-:W-:Y:S05]  /*6aa0*/  @P0 BRA `(.L_x_53) ;  /* 0x0000000000400947 */ /* 0x000fea0003800000 */
[----:B------:R-:W-:Y:S01]  /*6ab0*/  ULDC.64 UR4, c[0x0][0x688] ;  /* 0x0001a20000047ab9 */ /* 0x000fe20000000a00 */
[----:B------:R-:W-:Y:S01]  /*6ac0*/  VIADD R5, R16, UR42 ;  /* 0x0000002a10057c36 */ /* 0x000fe20008000000 */
[----:B------:R-:W-:-:S04]  /*6ad0*/  UIMAD UR4, UR43, UR4, UR42 ;  /* 0x000000042b0472a4 */ /* 0x000fc8000f8e022a */
[----:B------:R-:W-:Y:S01]  /*6ae0*/  UIMAD UR4, UR44, UR5, UR4 ;  /* 0x000000052c0472a4 */ /* 0x000fe2000f8e0204 */
[C---:B------:R-:W-:Y:S02]  /*6af0*/  IADD3 R4, R5.reuse, 0x8, RZ ;  /* 0x0000000805047810 */ /* 0x040fe40007ffe0ff */
[----:B------:R-:W-:Y:S02]  /*6b00*/  ULDC UR5, c[0x0][0x288] ;  /* 0x0000a20000057ab9 */ /* 0x000fe40000000800 */
[----:B------:R-:W-:Y:S02]  /*6b10*/  ISETP.GE.U32.AND P0, PT, R5, UR5, PT ;  /* 0x0000000505007c0c */ /* 0x000fe4000bf06070 */
[----:B-1----:R-:W-:Y:S02]  /*6b20*/  IADD3 R0, P2, R16, UR4, RZ ;  /* 0x0000000410007c10 */ /* 0x002fe4000ff5e0ff */
[----:B------:R-:W-:Y:S02]  /*6b30*/  MOV R3, UR4 ;  /* 0x0000000400037c02 */ /* 0x000fe40008000f00 */
[----:B------:R-:W-:Y:S01]  /*6b40*/  ISETP.GE.U32.AND P1, PT, R4, UR5, PT ;  /* 0x0000000504007c0c */ /* 0x000fe2000bf26070 */
[----:B------:R-:W-:Y:S01]  /*6b50*/  ULDC.64 UR4, c[0x0][0x680] ;  /* 0x0001a00000047ab9 */ /* 0x000fe20000000a00 */
[----:B------:R-:W-:-:S02]  /*6b60*/  LEA.HI.X.SX32 R3, R3, RZ, 0x1, P2 ;  /* 0x000000ff03037211 */ /* 0x000fc400010f0eff */
[----:B------:R-:W-:-:S04]  /*6b70*/  LEA R4, P2, R0, UR4, 0x2 ;  /* 0x0000000400047c11 */ /* 0x000fc8000f8410ff */
[----:B------:R-:W-:-:S05]  /*6b80*/  LEA.HI.X R5, R0, UR5, R3, 0x2, P2 ;  /* 0x0000000500057c11 */ /* 0x000fca00090f1403 */
[----:B------:R2:W-:Y:S04]  /*6b90*/  @!P0 STG.E desc[UR54][R4.64], R11 ;  /* 0x0000000b04008986 */ /* 0x0005e8000c101936 */
[----:B------:R2:W-:Y:S02]  /*6ba0*/  @!P1 STG.E desc[UR54][R4.64+0x20], R9 ;  /* 0x0000200904009986 */ /* 0x0005e4000c101936 */
.L_x_53:
[----:B------:R-:W-:Y:S05]  /*6bb0*/  BSYNC B0 ;  /* 0x0000000000007941 */ /* 0x000fea0003800000 */
.L_x_52:
[----:B------:R-:W-:Y:S01]  /*6bc0*/  ULDC.64 UR4, c[0x0][0x730] ;  /* 0x0001cc0000047ab9 */ /* 0x000fe20000000a00 */
[-C--:B------:R-:W-:Y:S01]  /*6bd0*/  FMUL R90, R90, R10.reuse ;  /* 0x0000000a5a5a7220 */ /* 0x080fe20000400000 */
[----:B------:R-:W-:Y:S01]  /*6be0*/  ISETP.NE.U32.AND P0, PT, RZ, UR4, PT ;  /* 0x00000004ff007c0c */ /* 0x000fe2000bf05070 */
[-C--:B------:R-:W-:Y:S01]  /*6bf0*/  FMUL R91, R91, R10.reuse ;  /* 0x0000000a5b5b7220 */ /* 0x080fe20000400000 */
[-C--:B------:R-:W-:Y:S01]  /*6c00*/  FMUL R94, R94, R10.reuse ;  /* 0x0000000a5e5e7220 */ /* 0x080fe20000400000 */
[-C--:B------:R-:W-:Y:S01]  /*6c10*/  FMUL R95, R95, R10.reuse ;  /* 0x0000000a5f5f7220 */ /* 0x080fe20000400000 */
[----:B------:R-:W-:Y:S01]  /*6c20*/  ISETP.NE.AND.EX P0, PT, RZ, UR5, PT, P0 ;  /* 0x00000005ff007c0c */ /* 0x000fe2000bf05300 */
        /* <DEDUP_REMOVED lines=12> */
[----:B------:R-:W-:Y:S06]  /*6cf0*/  @P0 BRA `(.L_x_54) ;  /* 0x0000000000240947 */ /* 0x000fec0003800000 */
[----:B------:R-:W-:Y:S02]  /*6d00*/  ULDC.64 UR4, c[0x0][0x728] ;  /* 0x0001ca0000047ab9 */ /* 0x000fe40000000a00 */
[----:B------:R-:W-:-:S04]  /*6d10*/  ISETP.NE.U32.AND P0, PT, RZ, UR4, PT ;  /* 0x00000004ff007c0c */ /* 0x000fc8000bf05070 */
[----:B------:R-:W-:-:S13]  /*6d20*/  ISETP.NE.AND.EX P0, PT, RZ, UR5, PT, P0 ;  /* 0x00000005ff007c0c */ /* 0x000fda000bf05300 */
[----:B------:R-:W-:Y:S05]  /*6d30*/  @!P0 BRA `(.L_x_55) ;  /* 0x00000000000c8947 */ /* 0x000fea0003800000 */
[----:B--2---:R-:W2:Y:S02]  /*6d40*/  LDC.64 R4, c[0x0][0x728] ;  /* 0x0001ca00ff047b82 */ /* 0x004ea40000000a00 */
[----:B--2---:R3:W5:Y:S01]  /*6d50*/  LDG.E R120, desc[UR54][R4.64] ;  /* 0x0000003604787981 */ /* 0x004762000c1e1900 */
[----:B------:R-:W-:Y:S05]  /*6d60*/  BRA `(.L_x_54) ;  /* 0x0000000000087947 */ /* 0x000fea0003800000 */
.L_x_55:
[----:B------:R-:W-:Y:S02]  /*6d70*/  ULDC UR4, c[0x0][0x720] ;  /* 0x0001c80000047ab9 */ /* 0x000fe40000000800 */
[----:B------:R-:W-:-:S07]  /*6d80*/  IMAD.U32 R120, RZ, RZ, UR4 ;  /* 0x00000004ff787e24 */ /* 0x000fce000f8e00ff */
.L_x_54:
[----:B-1----:R-:W-:-:S04]  /*6d90*/  MOV R0, RZ ;  /* 0x000000ff00007202 */ /* 0x002fc80000000f00 */
[----:B------:R-:W-:-:S13]  /*6da0*/  LOP3.LUT P0, RZ, R0, 0x1bf, RZ, 0xc0, !PT ;  /* 0x000001bf00ff7812 */ /* 0x000fda000780c0ff */
[----:B------:R-:W-:Y:S05]  /*6db0*/  @!P0 BRA `(.L_x_56) ;  /* 0x0000000000408947 */ /* 0x000fea0003800000 */
[----:B------:R-:W-:Y:S01]  /*6dc0*/  MOV R0, 0x0 ;  /* 0x0000000000007802 */ /* 0x000fe20000000f00 */
[----:B------:R-:W-:Y:S01]  /*6dd0*/  ULDC.64 UR4, c[0x4][0x68] ;  /* 0x01001a0000047ab9 */ /* 0x000fe20000000a00 */
[----:B------:R-:W-:Y:S01]  /*6de0*/  ULDC.64 UR6, c[0x4][0x8] ;  /* 0x0100020000067ab9 */ /* 0x000fe20000000a00 */
[----:B--23--:R-:W-:Y:S01]  /*6df0*/  MOV R4, UR4 ;  /* 0x0000000400047c02 */ /* 0x00cfe20008000f00 */
[----:B------:R1:W2:Y:S01]  /*6e00*/  LDC.64 R14, c[0x4][R0] ;  /* 0x01000000000e7b82 */ /* 0x0002a20000000a00 */
[----:B------:R-:W-:Y:S01]  /*6e10*/  MOV R5, UR5 ;  /* 0x0000000500057c02 */ /* 0x000fe20008000f00 */
[----:B------:R-:W-:Y:S01]  /*6e20*/  ULDC.64 UR4, c[0x4][0x70] ;  /* 0x01001c0000047ab9 */ /* 0x000fe20000000a00 */
[----:B------:R-:W-:Y:S01]  /*6e30*/  MOV R10, UR6 ;  /* 0x00000006000a7c02 */ /* 0x000fe20008000f00 */
[----:B------:R-:W-:Y:S01]  /*6e40*/  IMAD.U32 R6, RZ, RZ, UR4 ;  /* 0x00000004ff067e24 */ /* 0x000fe2000f8e00ff */
[----:B------:R-:W-:Y:S01]  /*6e50*/  MOV R7, UR5 ;  /* 0x0000000500077c02 */ /* 0x000fe20008000f00 */
[----:B------:R-:W-:Y:S01]  /*6e60*/  IMAD.U32 R11, RZ, RZ, UR7 ;  /* 0x00000007ff0b7e24 */ /* 0x000fe2000f8e00ff */
[----:B------:R-:W-:Y:S01]  /*6e70*/  MOV R8, 0x70 ;  /* 0x0000007000087802 */ /* 0x000fe20000000f00 */
[----:B------:R-:W-:Y:S01]  /*6e80*/  IMAD.MOV.U32 R13, RZ, RZ, RZ ;  /* 0x000000ffff0d7224 */ /* 0x000fe200078e00ff */
[----:B-1----:R-:W-:-:S07]  /*6e90*/  MOV R12, 0x1 ;  /* 0x00000001000c7802 */ /* 0x002fce0000000f00 */
[----:B------:R-:W-:-:S07]  /*6ea0*/  LEPC R20, `(.L_x_56) ;  /* 0x000000001014794e */ /* 0x000fce0000000000 */
[----:B--2--5:R-:W-:Y:S05]  /*6eb0*/  CALL.ABS.NOINC R14 ;  /* 0x000000000e007343 */ /* 0x024fea0003c00000 */
.L_x_56:
[----:B------:R-:W-:Y:S01]  /*6ec0*/  LOP3.LUT P0, RZ, R18, 0x1b0, RZ, 0xc0, !PT ;  /* 0x000001b012ff7812 */ /* 0x000fe2000780c0ff */
[----:B------:R-:W-:-:S12]  /*6ed0*/  BSSY B6, `(.L_x_57) ;  /* 0x0000012000067945 */ /* 0x000fd80003800000 */
        /* <DEDUP_REMOVED lines=17> */
.L_x_58:
[----:B------:R-:W-:Y:S05]  /*6ff0*/  BSYNC B6 ;  /* 0x0000000000067941 */ /* 0x000fea0003800000 */
.L_x_57:
[----:B------:R-:W-:Y:S02]  /*7000*/  ULDC.64 UR4, c[0x0][0x730] ;  /* 0x0001cc0000047ab9 */ /* 0x000fe40000000a00 */
[----:B------:R-:W-:Y:S01]  /*7010*/  ISETP.NE.U32.AND P0, PT, RZ, UR4, PT ;  /* 0x00000004ff007c0c */ /* 0x000fe2000bf05070 */
[----:B------:R-:W-:-:S03]  /*7020*/  ULDC UR4, c[0x0][0x720] ;  /* 0x0001c80000047ab9 */ /* 0x000fc60000000800 */
[----:B------:R-:W-:-:S04]  /*7030*/  ISETP.NE.AND.EX P0, PT, RZ, UR5, PT, P0 ;  /* 0x00000005ff007c0c */ /* 0x000fc8000bf05300 */
[----:B-----5:R-:W-:Y:S02]  /*7040*/  FSEL R40, R120, UR4, !P0 ;  /* 0x0000000478287c08 */ /* 0x020fe4000c000000 */
[----:B------:R-:W-:-:S03]  /*7050*/  ISETP.GT.U32.AND P0, PT, R22, 0x3e, PT ;  /* 0x0000003e1600780c */ /* 0x000fc60003f04070 */
[-C--:B--23--:R-:W-:Y:S01]  /*7060*/  FMUL R4, R90, R40.reuse ;  /* 0x000000285a047220 */ /* 0x08cfe20000400000 */
        /* <DEDUP_REMOVED lines=39> */
[----:B------:R-:W-:Y:S06]  /*72e0*/  @P0 BRA `(.L_x_59) ;  /* 0x0000000000040947 */ /* 0x000fec0003800000 */
[----:B------:R-:W-:-:S04]  /*72f0*/  DEPBAR.LE SB0, 0x1 ;  /* 0x000080400000791a */ /* 0x000fc80000000000 */
.L_x_59:
[----:B------:R-:W-:Y:S05]  /*7300*/  WARPSYNC.ALL ;  /* 0x0000000000007948 */ /* 0x000fea0003800000 */
[----:B------:R-:W-:Y:S01]  /*7310*/  BAR.SYNC.DEFER_BLOCKING 0x1, 0x80 ;  /* 0x0042000000007b1d */ /* 0x000fe20000010000 */
[----:B------:R-:W-:Y:S02]  /*7320*/  F2FP.BF16.F32.PACK_AB R24, R24, R25 ;  /* 0x000000191818723e */ /* 0x000fe400000010ff */
[----:B------:R-:W-:Y:S02]  /*7330*/  F2FP.BF16.F32.PACK_AB R32, R32, R33 ;  /* 0x000000212020723e */ /* 0x000fe400000010ff */
[----:B------:R-:W-:Y:S01]  /*7340*/  F2FP.BF16.F32.PACK_AB R25, R26, R27 ;  /* 0x0000001b1a19723e */ /* 0x000fe200000010ff */
[----:B------:R-:W-:Y:S01]  /*7350*/  BSSY B0, `(.L_x_60) ;  /* 0x0000019000007945 */ /* 0x000fe20003800000 */
[----:B------:R-:W-:-:S02]  /*7360*/  F2FP.BF16.F32.PACK_AB R33, R34, R35 ;  /* 0x000000232221723e */ /* 0x000fc400000010ff */
[----:B------:R-:W-:Y:S02]  /*7370*/  F2FP.BF16.F32.PACK_AB R26, R28, R29 ;  /* 0x0000001d1c1a723e */ /* 0x000fe400000010ff */
[----:B------:R-:W-:Y:S02]  /*7380*/  F2FP.BF16.F32.PACK_AB R27, R30, R31 ;  /* 0x0000001f1e1b723e */ /* 0x000fe400000010ff */
[----:B------:R-:W-:Y:S02]  /*7390*/  F2FP.BF16.F32.PACK_AB R34, R36, R37 ;  /* 0x000000252422723e */ /* 0x000fe400000010ff */
[----:B------:R-:W-:Y:S01]  /*73a0*/  F2FP.BF16.F32.PACK_AB R35, R38, R39 ;  /* 0x000000272623723e */ /* 0x000fe200000010ff */
[----:B------:R1:W-:Y:S04]  /*73b0*/  STSM.16.M88.4 [R19], R40 ;  /* 0x0000002813007844 */ /* 0x0003e80000000200 */
[----:B------:R1:W-:Y:S01]  /*73c0*/  STSM.16.M88.4 [R23], R4 ;  /* 0x0000000417007844 */ /* 0x0003e20000000200 */
[----:B------:R-:W-:Y:S01]  /*73d0*/  @!PT LDS RZ, [RZ] ;  /* 0x00000000fffff984 */ /* 0x000fe20000000800 */
[----:B------:R-:W-:Y:S01]  /*73e0*/  @!PT LDS RZ, [RZ] ;  /* 0x00000000fffff984 */ /* 0x000fe20000000800 */
[----:B------:R-:W-:Y:S01]  /*73f0*/  @!PT LDS RZ, [RZ] ;  /* 0x00000000fffff984 */ /* 0x000fe20000000800 */
[----:B------:R-:W-:Y:S01]  /*7400*/  @!PT LDS RZ, [RZ] ;  /* 0x00000000fffff984 */ /* 0x000fe20000000800 */
[----:B------:R2:W-:Y:S06]  /*7410*/  MEMBAR.ALL.CTA ;  /* 0x0000000000007992 */ /* 0x0005ec0000008000 */
[----:B--2---:R-:W2:Y:S02]  /*7420*/  FENCE.VIEW.ASYNC.S ;  /* 0x00000000000073c6 */ /* 0x004ea40000000000 */
[----:B--2---:R-:W-:Y:S06]  /*7430*/  BAR.SYNC.DEFER_BLOCKING 0x1, 0x80 ;  /* 0x0042000000007b1d */ /* 0x004fec0000010000 */
[----:B------:R-:W-:Y:S05]  /*7440*/  @P0 BRA `(.L_x_61) ;  /* 0x0000000000240947 */ /* 0x000fea0003800000 */
[----:B------:R-:W-:Y:S01]  /*7450*/  UIADD3 UR4, UR46, 0x15e00, URZ ;  /* 0x00015e002e047890 */ /* 0x000fe2000fffe03f */
[----:B------:R-:W-:-:S05]  /*7460*/  UMOV UR41, URZ ;  /* 0x0000003f00297c82 */ /* 0x000fca0008000000 */
[----:B------:R-:W-:Y:S01]  /*7470*/  MOV R18, UR4 ;  /* 0x0000000400127c02 */ /* 0x000fe20008000f00 */
[----:B------:R-:W-:-:S03]  /*7480*/  UIADD3 UR4, UP0, UR52, 0x670, URZ ;  /* 0x0000067034047890 */ /* 0x000fc6000ff1e03f */
[----:B------:R-:W-:Y:S01]  /*7490*/  R2UR UR40, R18 ;  /* 0x00000000122872ca */ /* 0x000fe200000e0000 */
[----:B------:R-:W-:-:S12]  /*74a0*/  UIADD3.X UR5, URZ, UR53, URZ, UP0, !UPT ;  /* 0x000000353f057290 */ /* 0x000fd800087fe43f */
[----:B------:R2:W-:Y:S01]  /*74b0*/  UTMASTG.4D [UR40], [UR4] ;  /* 0x00000028040073b5 */ /* 0x0005e20008018000 */
[----:B------:R0:W-:Y:S01]  /*74c0*/  UTMACMDFLUSH ;  /* 0x00000000000079b7 */ /* 0x0001e20000000000 */
[----:B--2---:R-:W-:-:S04]  /*74d0*/  DEPBAR.LE SB0, 0x1 ;  /* 0x000080400000791a */ /* 0x004fc80000000000 */
.L_x_61:
[----:B------:R-:W-:Y:S05]  /*74e0*/  BSYNC B0 ;  /* 0x0000000000007941 */ /* 0x000fea0003800000 */
.L_x_60:
[----:B------:R-:W-:Y:S06]  /*74f0*/  BAR.SYNC.DEFER_BLOCKING 0x1, 0x80 ;  /* 0x0042000000007b1d */ /* 0x000fec0000010000 */
[----:B------:R-:W-:Y:S01]  /*7500*/  BSSY B0, `(.L_x_62) ;  /* 0x0000011000007945 */ /* 0x000fe20003800000 */
[----:B------:R2:W-:Y:S04]  /*7510*/  STSM.16.M88.4 [R19+0x1000], R24 ;  /* 0x0010001813007844 */ /* 0x0005e80000000200 */
[----:B------:R2:W-:Y:S01]  /*7520*/  STSM.16.M88.4 [R23+0x1000], R32 ;  /* 0x0010002017007844 */ /* 0x0005e20000000200 */
[----:B------:R-:W-:Y:S01]  /*7530*/  @!PT LDS RZ, [RZ] ;  /* 0x00000000fffff984 */ /* 0x000fe20000000800 */
[----:B------:R-:W-:Y:S01]  /*7540*/  @!PT LDS RZ, [RZ] ;  /* 0x00000000fffff984 */ /* 0x000fe20000000800 */
[----:B------:R-:W-:Y:S01]  /*7550*/  @!PT LDS RZ, [RZ] ;  /* 0x00000000fffff984 */ /* 0x000fe20000000800 */
[----:B------:R-:W-:Y:S01]  /*7560*/  @!PT LDS RZ, [RZ] ;  /* 0x00000000fffff984 */ /* 0x000fe20000000800 */
[----:B------:R3:W-:Y:S06]  /*7570*/  MEMBAR.ALL.CTA ;  /* 0x0000000000007992 */ /* 0x0007ec0000008000 */
[----:B---3--:R-:W3:Y:S02]  /*7580*/  FENCE.VIEW.ASYNC.S ;  /* 0x00000000000073c6 */ /* 0x008ee40000000000 */
[----:B---3--:R-:W-:Y:S06]  /*7590*/  BAR.SYNC.DEFER_BLOCKING 0x1, 0x80 ;  /* 0x0042000000007b1d */ /* 0x008fec0000010000 */
[----:B------:R-:W-:Y:S05]  /*75a0*/  @P0 BRA `(.L_x_63) ;  /* 0x0000000000180947 */ /* 0x000fea0003800000 */
[----:B------:R-:W-:Y:S02]  /*75b0*/  UIADD3 UR4, UP0, UR52, 0x670, URZ ;  /* 0x0000067034047890 */ /* 0x000fe4000ff1e03f */
[----:B------:R-:W-:Y:S02]  /*75c0*/  UIADD3 UR40, UR46, 0x16e00, URZ ;  /* 0x00016e002e287890 */ /* 0x000fe4000fffe03f */
[----:B------:R-:W-:Y:S01]  /*75d0*/  UIADD3.X UR5, URZ, UR53, URZ, UP0, !UPT ;  /* 0x000000353f057290 */ /* 0x000fe200087fe43f */
[----:B------:R-:W-:-:S08]  /*75e0*/  UMOV UR41, 0x20 ;  /* 0x0000002000297882 */ /* 0x000fd00000000000 */
[----:B------:R3:W-:Y:S02]  /*75f0*/  UTMASTG.4D [UR40], [UR4] ;  /* 0x00000028040073b5 */ /* 0x0007e40008018000 */
[----:B---3--:R0:W-:Y:S02]  /*7600*/  UTMACMDFLUSH ;  /* 0x00000000000079b7 */ /* 0x0081e40000000000 */
.L_x_63:
[----:B------:R-:W-:Y:S05]  /*7610*/  BSYNC B0 ;  /* 0x0000000000007941 */ /* 0x000fea0003800000 */
.L_x_62:
[----:B------:R-:W-:Y:S01]  /*7620*/  ULDC UR4, c[0x0][0xc] ;  /* 0x0000030000047ab9 */ /* 0x000fe20000000800 */
[----:B------:R-:W-:-:S04]  /*7630*/  DEPBAR.LE SB0, 0x0 ;  /* 0x000080000000791a */ /* 0x000fc80000000000 */
[----:B------:R-:W-:Y:S01]  /*7640*/  IADD3 R17, R17, UR4, RZ ;  /* 0x0000000411117c10 */ /* 0x000fe2000fffe0ff */
[----:B------:R-:W-:Y:S01]  /*7650*/  ULDC UR4, c[0x0][0xa00] ;  /* 0x0002800000047ab9 */ /* 0x000fe20000000800 */
[----:B------:R-:W-:Y:S01]  /*7660*/  SYNCS.ARRIVE.TRANS64.A1T0 RZ, [UR48], RZ ;  /* 0x000000ffffff79a7 */ /* 0x000fe20008100030 */
[----:B------:R-:W-:Y:S02]  /*7670*/  LOP3.LUT R122, R122, 0x1, RZ, 0x3c, !PT ;  /* 0x000000017a7a7812 */ /* 0x000fe400078e3cff */
[----:B------:R-:W-:-:S13]  /*7680*/  ISETP.GE.AND P0, PT, R17, UR4, PT ;  /* 0x0000000411007c0c */ /* 0x000fda000bf06270 */
[----:B------:R-:W-:Y:S05]  /*7690*/  @!P0 BRA `(.L_x_64) ;  /* 0xffffff9400e08947 */ /* 0x000fea000383ffff */
[----:B------:R-:W-:Y:S05]  /*76a0*/  EXIT ;  /* 0x000000000000794d */ /* 0x000fea0003800000 */
.L_x_6:
[----:B------:R-:W-:-:S08]  /*76b0*/  NOP ;  /* 0x0000000000007918 */ /* 0x000fd00000000000 */
[----:B------:R-:W2:-:S00]  /*76c0*/  USETMAXREG.DEALLOC.CTAPOOL 0x18 ;  /* 0x00000018000079c8 */ /* 0x000e8000080e0500 */
[----:B------:R-:W-:-:S13]  /*76d0*/  PLOP3.LUT P3, PT, PT, PT, UP0, 0x80, 0x0 ;  /* 0x000000000000781c */ /* 0x000fda0003f6f008 */
[----:B--2---:R-:W-:Y:S05]  /*76e0*/  @!P3 BRA `(.L_x_65) ;  /* 0x000000080038b947 */ /* 0x004fea0003800000 */
[----:B------:R-:W-:-:S13]  /*76f0*/  PLOP3.LUT P2, PT, PT, PT, UP1, 0x80, 0x0 ;  /* 0x000000000000781c */ /* 0x000fda0003f4f018 */
[----:B-1----:R-:W-:Y:S05]  /*7700*/  @P2 EXIT ;  /* 0x000000000000294d */ /* 0x002fea0003800000 */
[----:B------:R-:W-:Y:S02]  /*7710*/  ULDC UR4, c[0x0][0xa00] ;  /* 0x0002800000047ab9 */ /* 0x000fe40000000800 */
[----:B------:R-:W-:-:S13]  /*7720*/  ISETP.GE.AND P2, PT, R17, UR4, PT ;  /* 0x0000000411007c0c */ /* 0x000fda000bf46270 */
[----:B------:R-:W-:Y:S05]  /*7730*/  @P2 EXIT ;  /* 0x000000000000294d */ /* 0x000fea0003800000 */
[----:B------:R-:W-:Y:S01]  /*7740*/  LOP3.LUT P2, RZ, R2, 0x1f, RZ, 0xc0, !PT ;  /* 0x0000001f02ff7812 */ /* 0x000fe2000784c0ff */
[----:B------:R-:W-:Y:S01]  /*7750*/  BSSY B0, `(.L_x_66) ;  /* 0x0000086000007945 */ /* 0x000fe20003800000 */
[----:B------:R-:W-:Y:S01]  /*7760*/  IMAD.MOV.U32 R4, RZ, RZ, 0x1 ;  /* 0x00000001ff047424 */ /* 0x000fe200078e00ff */
[----:B------:R-:W-:Y:S01]  /*7770*/  MOV R0, RZ ;  /* 0x000000ff00007202 */ /* 0x000fe20000000f00 */
[----:B------:R-:W-:Y:S01]  /*7780*/  ULOP3.LUT UR6, UR49, 0x2, URZ, 0xfc, !UPT ;  /* 0x0000000231067892 */ /* 0x000fe2000f8efc3f */
[----:B------:R-:W-:Y:S01]  /*7790*/  PLOP3.LUT P0, PT, P2, P0, PT, 0x2a, 0x0 ;  /* 0x000000000000781c */ /* 0x000fe20001700572 */
[----:B------:R-:W-:Y:S01]  /*77a0*/  ULDC UR7, c[0x0][0xc] ;  /* 0x0000030000077ab9 */ /* 0x000fe20000000800 */
[----:B------:R-:W-:Y:S01]  /*77b0*/  MOV R5, 0x1 ;  /* 0x0000000100057802 */ /* 0x000fe20000000f00 */
[----:B------:R-:W-:Y:S01]  /*77c0*/  ULDC.64 UR14, c[0x0][0x198] ;  /* 0x00006600000e7ab9 */ /* 0x000fe20000000a00 */
[----:B------:R-:W-:-:S09]  /*77d0*/  ULDC UR18, c[0x0][0xa00] ;  /* 0x0002800000127ab9 */ /* 0x000fd20000000800 */
.L_x_81:
[----:B------:R-:W1:Y:S01]  /*77e0*/  LDC R6, c[0x0][0xa04] ;  /* 0x00028100ff067b82 */ /* 0x000e620000000800 */
[----:B------:R-:W-:Y:S01]  /*77f0*/  IMAD.MOV.U32 R7, RZ, RZ, R17 ;  /* 0x000000ffff077224 */ /* 0x000fe200078e0011 */
[----:B------:R-:W-:-:S06]  /*7800*/  UMOV UR4, 0xffffffff ;  /* 0xffffffff00047882 */ /* 0x000fcc0000000000 */
[----:B------:R-:W2:Y:S08]  /*7810*/  LDC R10, c[0x0][0xa10] ;  /* 0x00028400ff0a7b82 */ /* 0x000eb00000000800 */
[----:B------:R-:W3:Y:S01]  /*7820*/  LDC R13, c[0x0][0xa1c] ;  /* 0x00028700ff0d7b82 */ /* 0x000ee20000000800 */
[----:B-1----:R-:W-:Y:S02]  /*7830*/  ISETP.NE.AND P2, PT, R6, 0x1, PT ;  /* 0x000000010600780c */ /* 0x002fe40003f45270 */
[----:B--2---:R-:W-:-:S11]  /*7840*/  ISETP.NE.AND P3, PT, R10, 0x1, PT ;  /* 0x000000010a00780c */ /* 0x004fd60003f65270 */
[----:B------:R-:W1:Y:S01]  /*7850*/  @P2 LDC.64 R8, c[0x0][0xa08] ;  /* 0x00028200ff082b82 */ /* 0x000e620000000a00 */
[----:B---3--:R-:W-:-:S07]  /*7860*/  ISETP.NE.AND P4, PT, R13, 0x1, PT ;  /* 0x000000010d00780c */ /* 0x008fce0003f85270 */
[----:B------:R-:W2:Y:S08]  /*7870*/  @P3 LDC R12, c[0x0][0xa14] ;  /* 0x00028500ff0c3b82 */ /* 0x000eb00000000800 */
[----:B------:R-:W3:Y:S08]  /*7880*/  @P3 LDC R11, c[0x0][0xa18] ;  /* 0x00028600ff0b3b82 */ /* 0x000ef00000000800 */
[----:B------:R-:W4:Y:S01]  /*7890*/  @P4 LDC.64 R2, c[0x0][0xa20] ;  /* 0x00028800ff024b82 */ /* 0x000f220000000a00 */
[----:B-1----:R-:W-:-:S05]  /*78a0*/  @P2 IMAD.HI.U32 R8, R17, R8, RZ ;  /* 0x0000000811082227 */ /* 0x002fca00078e00ff */
[----:B------:R-:W-:-:S04]  /*78b0*/  @P2 SHF.R.U32.HI R7, RZ, R9, R8 ;  /* 0x00000009ff072219 */ /* 0x000fc80000011608 */
[----:B------:R-:W-:Y:S01]  /*78c0*/  MOV R9, R7 ;  /* 0x0000000700097202 */ /* 0x000fe20000000f00 */
[----:B--2---:R-:W-:-:S05]  /*78d0*/  @P3 IMAD.HI.U32 R8, R7, R12, RZ ;  /* 0x0000000c07083227 */ /* 0x004fca00078e00ff */
[----:B---3--:R-:W-:-:S05]  /*78e0*/  @P3 SHF.R.U32.HI R9, RZ, R11, R8 ;  /* 0x0000000bff093219 */ /* 0x008fca0000011608 */
[----:B----4-:R-:W-:Y:S01]  /*78f0*/  @P4 IMAD.HI.U32 R8, R9, R2, RZ ;  /* 0x0000000209084227 */ /* 0x010fe200078e00ff */
[----:B------:R-:W-:-:S04]  /*7900*/  MOV R2, R9 ;  /* 0x0000000900027202 */ /* 0x000fc80000000f00 */
[----:B------:R-:W-:Y:S02]  /*7910*/  @P4 SHF.R.U32.HI R2, RZ, R3, R8 ;  /* 0x00000003ff024219 */ /* 0x000fe40000011608 */
[----:B------:R-:W-:-:S03]  /*7920*/  IADD3 R3, -R9, RZ, RZ ;  /* 0x000000ff09037210 */ /* 0x000fc60007ffe1ff */
[----:B------:R-:W-:Y:S02]  /*7930*/  IMAD.MOV R2, RZ, RZ, -R2 ;  /* 0x000000ffff027224 */ /* 0x000fe400078e0a02 */
[----:B------:R-:W-:Y:S02]  /*7940*/  IMAD R10, R10, R3, R7 ;  /* 0x000000030a0a7224 */ /* 0x000fe400078e0207 */
[----:B------:R-:W-:Y:S01]  /*7950*/  IMAD R2, R13, R2, R9 ;  /* 0x000000020d027224 */ /* 0x000fe200078e0209 */
[----:B------:R-:W-:Y:S06]  /*7960*/  BRA.DIV UR4, `(.L_x_67) ;  /* 0x0000001604e07947 */ /* 0x000fec000b800000 */
[----:B------:R-:W-:-:S13]  /*7970*/  ELECT P6, URZ, PT ;  /* 0x00000000003f782f */ /* 0x000fda00038c0000 */
.L_x_118:
[----:B------:R-:W-:Y:S01]  /*7980*/  IADD3 R3, -R7, RZ, RZ ;  /* 0x000000ff07037210 */ /* 0x000fe20007ffe1ff */
[----:B------:R-:W-:Y:S04]  /*7990*/  BSSY B1, `(.L_x_68) ;  /* 0x0000029000017945 */ /* 0x000fe80003800000 */
[----:B------:R-:W-:Y:S01]  /*79a0*/  IMAD R3, R6, R3, R17 ;  /* 0x0000000306037224 */ /* 0x000fe200078e0211 */
[----:B------:R-:W-:-:S03]  /*79b0*/  MOV R6, RZ ;  /* 0x000000ff00067202 */ /* 0x000fc60000000f00 */
[----:B------:R-:W-:Y:S01]  /*79c0*/  IMAD.SHL.U32 R3, R3, 0x80, RZ ;  /* 0x0000008003037824 */ /* 0x000fe200078e00ff */
[----:B------:R-:W-:Y:S06]  /*79d0*/  @!P6 BRA `(.L_x_69) ;  /* 0x000000000090e947 */ /* 0x000fec0003800000 */
[----:B------:R-:W1:Y:S01]  /*79e0*/  S2R R7, SR_CgaCtaId ;  /* 0x0000000000077919 */ /* 0x000e620000008800 */
[----:B------:R-:W-:-:S04]  /*79f0*/  MOV R6, 0x400 ;  /* 0x0000040000067802 */ /* 0x000fc80000000f00 */
[----:B-1----:R-:W-:Y:S02]  /*7a00*/  LEA R9, R7, R6, 0x18 ;  /* 0x0000000607097211 */ /* 0x002fe400078ec0ff */
[----:B------:R-:W-:Y:S02]  /*7a10*/  SHF.L.U32 R6, R5, 0x1f, RZ ;  /* 0x0000001f05067819 */ /* 0x000fe400000006ff */
[----:B------:R-:W-:-:S04]  /*7a20*/  LEA R7, R0, R9, 0x3 ;  /* 0x0000000900077211 */ /* 0x000fc800078e18ff */
[----:B------:R-:W1:Y:S02]  /*7a30*/  SYNCS.PHASECHK.TRANS64.TRYWAIT P2, [R7+URZ+0x1c460], R6 ;  /* 0x01c46006070075a7 */ /* 0x000e64000804017f */
[----:B-1----:R-:W-:Y:S05]  /*7a40*/  @!P2 BRA `(.L_x_70) ;  /* 0x0000001400c8a947 */ /* 0x002fea0003800000 */
.L_x_119:
[----:B------:R-:W-:Y:S01]  /*7a50*/  UPRMT UR4, UR6, 0x9910, URZ ;  /* 0x0000991006047896 */ /* 0x000fe2000800003f */
[----:B-1----:R-:W-:-:S03]  /*7a60*/  @P1 IMAD.MOV.U32 R6, RZ, RZ, 0x2000 ;  /* 0x00002000ff061424 */ /* 0x002fc600078e00ff */
[----:B------:R-:W-:Y:S01]  /*7a70*/  UISETP.NE.AND UP0, UPT, UR4, 0x2, UPT ;  /* 0x000000020400788c */ /* 0x000fe2000bf05270 */
[----:B------:R1:W-:Y:S05]  /*7a80*/  @P1 SYNCS.ARRIVE.TRANS64 RZ, [R7+URZ+0x1c450], R6 ;  /* 0x01c4500607ff19a7 */ /* 0x0003ea000800003f */
[----:B------:R-:W-:-:S13]  /*7a90*/  PLOP3.LUT P2, PT, PT, PT, UP0, 0x80, 0x0 ;  /* 0x000000000000781c */ /* 0x000fda0003f4f008 */
[----:B-1----:R-:W-:Y:S05]  /*7aa0*/  @P2 BRA `(.L_x_71) ;  /* 0x0000000000042947 */ /* 0x002fea0003800000 */
[----:B------:R-:W-:Y:S01]  /*7ab0*/  BPT.TRAP 0x1 ;  /* 0x000000040000795c */ /* 0x000fe20000300000 */
.L_x_71:
[----:B------:R-:W-:Y:S05]  /*7ac0*/  @P0 BRA `(.L_x_72) ;  /* 0x0000000000040947 */ /* 0x000fea0003800000 */
[----:B------:R-:W-:Y:S01]  /*7ad0*/  BPT.TRAP 0x1 ;  /* 0x000000040000795c */ /* 0x000fe20000300000 */
.L_x_72:
[----:B------:R-:W-:Y:S01]  /*7ae0*/  R2UR UR4, R9 ;  /* 0x00000000090472ca */ /* 0x000fe200000e0000 */
[----:B------:R-:W-:Y:S01]  /*7af0*/  UIADD3 UR16, UP0, UR14, 0xf0, URZ ;  /* 0x000000f00e107890 */ /* 0x000fe2000ff1e03f */
[----:B------:R-:W-:Y:S01]  /*7b00*/  R2UR UR9, R7 ;  /* 0x00000000070972ca */ /* 0x000fe200000e0000 */
[----:B------:R-:W-:Y:S01]  /*7b10*/  UMOV UR5, 0x10000000 ;  /* 0x1000000000057882 */ /* 0x000fe20000000000 */
[----:B------:R-:W-:Y:S01]  /*7b20*/  R2UR UR8, R0 ;  /* 0x00000000000872ca */ /* 0x000fe200000e0000 */
[----:B------:R-:W-:Y:S01]  /*7b30*/  UIADD3.X UR17, URZ, UR15, URZ, UP0, !UPT ;  /* 0x0000000f3f117290 */ /* 0x000fe200087fe43f */
[----:B------:R-:W-:Y:S01]  /*7b40*/  R2UR UR11, R3 ;  /* 0x00000000030b72ca */ /* 0x000fe200000e0000 */
[----:B------:R-:W-:Y:S01]  /*7b50*/  UMOV UR10, URZ ;  /* 0x0000003f000a7c82 */ /* 0x000fe20008000000 */
[----:B------:R-:W-:Y:S02]  /*7b60*/  R2UR UR12, R10 ;  /* 0x000000000a0c72ca */ /* 0x000fe400000e0000 */
[----:B------:R-:W-:-:S02]  /*7b70*/  R2UR UR13, R2 ;  /* 0x00000000020d72ca */ /* 0x000fc400000e0000 */
[----:B------:R-:W-:-:S03]  /*7b80*/  IADD3 R0, R0, 0x1, RZ ;  /* 0x0000000100007810 */ /* 0x000fc60007ffe0ff */
[----:B------:R-:W-:Y:S01]  /*7b90*/  UIADD3 UR9, UR9, 0x1c450, URZ ;  /* 0x0001c45009097890 */ /* 0x000fe2000fffe03f */
[----:B------:R-:W-:Y:S01]  /*7ba0*/  ISETP.NE.AND P2, PT, R0, 0x2, PT ;  /* 0x000000020000780c */ /* 0x000fe20003f45270 */
[----:B------:R-:W-:-:S03]  /*7bb0*/  ULEA UR8, UR8, UR4, 0xd ;  /* 0x0000000408087291 */ /* 0x000fc6000f8e683f */
[----:B------:R-:W-:Y:S01]  /*7bc0*/  UMOV UR4, 0x0 ;  /* 0x0000000000047882 */ /* 0x000fe20000000000 */
[----:B------:R-:W-:Y:S02]  /*7bd0*/  SEL R6, RZ, 0x1, P2 ;  /* 0x00000001ff067807 */ /* 0x000fe40001000000 */
[----:B------:R-:W-:Y:S02]  /*7be0*/  SEL R0, R0, RZ, P2 ;  /* 0x000000ff00007207 */ /* 0x000fe40001000000 */
[----:B------:R-:W-:Y:S01]  /*7bf0*/  LOP3.LUT R5, R5, R6, RZ, 0x3c, !PT ;  /* 0x0000000605057212 */ /* 0x000fe200078e3cff */
[----:B------:R1:W-:Y:S02]  /*7c00*/  UTMALDG.4D [UR8], [UR16], desc[UR4] ;  /* 0x00000408100075b4 */ /* 0x0003e40008019000 */
[----:B-1----:R-:W-:-:S07]  /*7c10*/  MOV R6, 0x40 ;  /* 0x0000004000067802 */ /* 0x002fce0000000f00 */
.L_x_69:
[----:B------:R-:W-:Y:S05]  /*7c20*/  BSYNC B1 ;  /* 0x0000000000017941 */ /* 0x000fea0003800000 */
.L_x_68:
[----:B------:R-:W-:Y:S01]  /*7c30*/  LOP3.LUT P2, RZ, R4, 0xff, RZ, 0xc0, !PT ;  /* 0x000000ff04ff7812 */ /* 0x000fe2000784c0ff */
[----:B------:R-:W-:-:S12]  /*7c40*/  BSSY B1, `(.L_x_73) ;  /* 0x0000009000017945 */ /* 0x000fd80003800000 */
[----:B------:R-:W-:Y:S05]  /*7c50*/  @!P2 BRA `(.L_x_74) ;  /* 0x00000000001ca947 */ /* 0x000fea0003800000 */
[----:B------:R-:W1:Y:S01]  /*7c60*/  S2R R7, SR_CgaCtaId ;  /* 0x0000000000077919 */ /* 0x000e620000008800 */
[----:B------:R-:W-:-:S04]  /*7c70*/  MOV R4, 0x400 ;  /* 0x0000040000047802 */ /* 0x000fc80000000f00 */
[----:B-1----:R-:W-:Y:S02]  /*7c80*/  LEA R7, R7, R4, 0x18 ;  /* 0x0000000407077211 */ /* 0x002fe400078ec0ff */
[----:B------:R-:W-:Y:S02]  /*7c90*/  SHF.L.U32 R4, RZ, 0x1f, RZ ;  /* 0x0000001fff047819 */ /* 0x000fe400000006ff */
[----:B------:R1:W-:Y:S02]  /*7ca0*/  SYNCS.ARRIVE.TRANS64.A1T0 RZ, [R7+URZ+0x1c4b0], RZ ;  /* 0x01c4b0ff07ff79a7 */ /* 0x0003e4000810003f */
[----:B------:R-:W2:Y:S02]  /*7cb0*/  SYNCS.PHASECHK.TRANS64.TRYWAIT P2, [R7+URZ+0x1c4b0], R4 ;  /* 0x01c4b004070075a7 */ /* 0x000ea4000804017f */
[----:B-12---:R-:W-:Y:S05]  /*7cc0*/  @!P2 BRA `(.L_x_75) ;  /* 0x00000014003ca947 */ /* 0x006fea0003800000 */
.L_x_74:
[----:B------:R-:W-:Y:S05]  /*7cd0*/  BSYNC B1 ;  /* 0x0000000000017941 */ /* 0x000fea0003800000 */
.L_x_73:
[----:B------:R-:W-:Y:S04]  /*7ce0*/  BSSY B1, `(.L_x_76) ;  /* 0x0000028000017945 */ /* 0x000fe80003800000 */
[----:B------:R-:W-:Y:S05]  /*7cf0*/  @!P6 BRA `(.L_x_77) ;  /* 0x000000000098e947 */ /* 0x000fea0003800000 */
[----:B-1----:R-:W1:Y:S01]  /*7d00*/  S2R R7, SR_CgaCtaId ;  /* 0x0000000000077919 */ /* 0x002e620000008800 */
[----:B------:R-:W-:Y:S02]  /*7d10*/  MOV R4, 0x400 ;  /* 0x0000040000047802 */ /* 0x000fe40000000f00 */
[----:B------:R-:W-:Y:S02]  /*7d20*/  SHF.L.U32 R9, R5, 0x1f, RZ ;  /* 0x0000001f05097819 */ /* 0x000fe400000006ff */
[----:B-1----:R-:W-:-:S05]  /*7d30*/  LEA R7, R7, R4, 0x18 ;  /* 0x0000000407077211 */ /* 0x002fca00078ec0ff */
[----:B------:R-:W-:-:S04]  /*7d40*/  IMAD R4, R0, 0x8, R7 ;  /* 0x0000000800047824 */ /* 0x000fc800078e0207 */
[----:B------:R-:W1:Y:S02]  /*7d50*/  SYNCS.PHASECHK.TRANS64.TRYWAIT P2, [R4+URZ+0x1c460], R9 ;  /* 0x01c46009040075a7 */ /* 0x000e64000804017f */
[----:B-1----:R-:W-:Y:S05]  /*7d60*/  @!P2 BRA `(.L_x_78) ;  /* 0x000000140028a947 */ /* 0x002fea0003800000 */
.L_x_120:
[----:B------:R-:W-:Y:S01]  /*7d70*/  UPRMT UR4, UR6, 0x9910, URZ ;  /* 0x0000991006047896 */ /* 0x000fe2000800003f */
[----:B-1----:R-:W-:-:S03]  /*7d80*/  @P1 MOV R9, 0x2000 ;  /* 0x0000200000091802 */ /* 0x002fc60000000f00 */
[----:B------:R-:W-:Y:S01]  /*7d90*/  UISETP.NE.AND UP0, UPT, UR4, 0x2, UPT ;  /* 0x000000020400788c */ /* 0x000fe2000bf05270 */
[----:B------:R1:W-:Y:S05]  /*7da0*/  @P1 SYNCS.ARRIVE.TRANS64 RZ, [R4+URZ+0x1c450], R9 ;  /* 0x01c4500904ff19a7 */ /* 0x0003ea000800003f */
[----:B------:R-:W-:-:S13]  /*7db0*/  PLOP3.LUT P2, PT, PT, PT, UP0, 0x80, 0x0 ;  /* 0x000000000000781c */ /* 0x000fda0003f4f008 */
[----:B-1----:R-:W-:Y:S05]  /*7dc0*/  @P2 BRA `(.L_x_79) ;  /* 0x0000000000042947 */ /* 0x002fea0003800000 */
[----:B------:R-:W-:Y:S01]  /*7dd0*/  BPT.TRAP 0x1 ;  /* 0x000000040000795c */ /* 0x000fe20000300000 */
.L_x_79:
[----:B------:R-:W-:Y:S05]  /*7de0*/  @P0 BRA `(.L_x_80) ;  /* 0x0000000000040947 */ /* 0x000fea0003800000 */
[----:B------:R-:W-:Y:S01]  /*7df0*/  BPT.TRAP 0x1 ;  /* 0x000000040000795c */ /* 0x000fe20000300000 */
.L_x_80:
[----:B------:R-:W-:Y:S01]  /*7e00*/  R2UR UR4, R7 ;  /* 0x00000000070472ca */ /* 0x000fe200000e0000 */
[----:B------:R-:W-:Y:S01]  /*7e10*/  UIADD3 UR16, UP0, UR14, 0xf0, URZ ;  /* 0x000000f00e107890 */ /* 0x000fe2000ff1e03f */
[----:B------:R-:W-:Y:S01]  /*7e20*/  R2UR UR11, R3 ;  /* 0x00000000030b72ca */ /* 0x000fe200000e0000 */
[----:B------:R-:W-:Y:S01]  /*7e30*/  UMOV UR10, URZ ;  /* 0x0000003f000a7c82 */ /* 0x000fe20008000000 */
[----:B------:R-:W-:Y:S01]  /*7e40*/  R2UR UR5, R6 ;  /* 0x00000000060572ca */ /* 0x000fe200000e0000 */
[----:B------:R-:W-:Y:S01]  /*7e50*/  UIADD3.X UR17, URZ, UR15, URZ, UP0, !UPT ;  /* 0x0000000f3f117290 */ /* 0x000fe200087fe43f */
[----:B------:R-:W-:Y:S02]  /*7e60*/  R2UR UR9, R4 ;  /* 0x00000000040972ca */ /* 0x000fe400000e0000 */
[----:B------:R-:W-:Y:S02]  /*7e70*/  R2UR UR8, R0 ;  /* 0x00000000000872ca */ /* 0x000fe400000e0000 */
[----:B------:R-:W-:-:S02]  /*7e80*/  R2UR UR12, R10 ;  /* 0x000000000a0c72ca */ /* 0x000fc400000e0000 */
[----:B------:R-:W-:Y:S02]  /*7e90*/  R2UR UR13, R2 ;  /* 0x00000000020d72ca */ /* 0x000fe400000e0000 */
[----:B------:R-:W-:-:S03]  /*7ea0*/  IADD3 R0, R0, 0x1, RZ ;  /* 0x0000000100007810 */ /* 0x000fc60007ffe0ff */
[----:B------:R-:W-:Y:S01]  /*7eb0*/  UIADD3 UR11, UR11, UR5, URZ ;  /* 0x000000050b0b7290 */ /* 0x000fe2000fffe03f */
[C---:B------:R-:W-:Y:S01]  /*7ec0*/  ISETP.NE.AND P2, PT, R0.reuse, 0x2, PT ;  /* 0x000000020000780c */ /* 0x040fe20003f45270 */
[----:B------:R-:W-:Y:S02]  /*7ed0*/  UIADD3 UR9, UR9, 0x1c450, URZ ;  /* 0x0001c45009097890 */ /* 0x000fe4000fffe03f */
[----:B------:R-:W-:Y:S01]  /*7ee0*/  ULEA UR8, UR8, UR4, 0xd ;  /* 0x0000000408087291 */ /* 0x000fe2000f8e683f */
[----:B------:R-:W-:Y:S01]  /*7ef0*/  SEL R2, RZ, 0x1, P2 ;  /* 0x00000001ff027807 */ /* 0x000fe20001000000 */
[----:B------:R-:W-:Y:S01]  /*7f00*/  UMOV UR5, 0x10000000 ;  /* 0x1000000000057882 */ /* 0x000fe20000000000 */
[----:B------:R-:W-:Y:S01]  /*7f10*/  UMOV UR4, 0x0 ;  /* 0x0000000000047882 */ /* 0x000fe20000000000 */
[----:B------:R-:W-:Y:S02]  /*7f20*/  SEL R0, R0, RZ, P2 ;  /* 0x000000ff00007207 */ /* 0x000fe40001000000 */
[----:B------:R-:W-:-:S03]  /*7f30*/  LOP3.LUT R5, R5, R2, RZ, 0x3c, !PT ;  /* 0x0000000205057212 */ /* 0x000fc600078e3cff */
[----:B------:R2:W-:Y:S02]  /*7f40*/  UTMALDG.4D [UR8], [UR16], desc[UR4] ;  /* 0x00000408100075b4 */ /* 0x0005e40008019000 */
[----:B--2---:R-:W-:Y:S02]  /*7f50*/  NOP ;  /* 0x0000000000007918 */ /* 0x004fe40000000000 */
.L_x_77:
[----:B------:R-:W-:Y:S05]  /*7f60*/  BSYNC B1 ;  /* 0x0000000000017941 */ /* 0x000fea0003800000 */
.L_x_76:
[----:B------:R-:W-:Y:S02]  /*7f70*/  IADD3 R17, R17, UR7, RZ ;  /* 0x0000000711117c10 */ /* 0x000fe4000fffe0ff */
[----:B-1----:R-:W-:Y:S02]  /*7f80*/  PRMT R4, RZ, 0x7610, R4 ;  /* 0x00007610ff047816 */ /* 0x002fe40000000004 */
[----:B------:R-:W-:-:S13]  /*7f90*/  ISETP.GE.AND P2, PT, R17, UR18, PT ;  /* 0x0000001211007c0c */ /* 0x000fda000bf46270 */
[----:B------:R-:W-:Y:S05]  /*7fa0*/  @!P2 BRA `(.L_x_81) ;  /* 0xfffffff8000ca947 */ /* 0x000fea000383ffff */
[----:B------:R-:W-:Y:S05]  /*7fb0*/  BSYNC B0 ;  /* 0x0000000000007941 */ /* 0x000fea0003800000 */
.L_x_66:
[----:B------:R-:W-:Y:S05]  /*7fc0*/  EXIT ;  /* 0x000000000000794d */ /* 0x000fea0003800000 */
.L_x_65:
[----:B-1----:R-:W-:Y:S02]  /*7fd0*/  ULDC UR4, c[0x0][0xa00] ;  /* 0x0002800000047ab9 */ /* 0x002fe40000000800 */
        /* <DEDUP_REMOVED lines=8> */
[----:B------:R-:W-:Y:S01]  /*8060*/  ULDC.64 UR6, c[0x0][0x198] ;  /* 0x0000660000067ab9 */ /* 0x000fe20000000a00 */
[----:B------:R-:W-:Y:S01]  /*8070*/  MOV R0, 0x1 ;  /* 0x0000000100007802 */ /* 0x000fe20000000f00 */
[----:B------:R-:W-:-:S10]  /*8080*/  ULDC UR14, c[0x0][0xc] ;  /* 0x00000300000e7ab9 */ /* 0x000fd40000000800 */
.L_x_109:
[----:B------:R-:W1:Y:S01]  /*8090*/  LDC R2, c[0x0][0xa04] ;  /* 0x00028100ff027b82 */ /* 0x000e620000000800 */
[----:B------:R-:W-:-:S07]  /*80a0*/  UMOV UR4, 0xffffffff ;  /* 0xffffffff00047882 */ /* 0x000fce0000000000 */
        /* <DEDUP_REMOVED lines=9> */
[----:B-1----:R-:W-:Y:S01]  /*8140*/  @P3 IMAD.HI.U32 R10, R17, R6, RZ ;  /* 0x00000006110a3227 */ /* 0x002fe200078e00ff */
[----:B------:R-:W-:-:S04]  /*8150*/  MOV R6, R17 ;  /* 0x0000001100067202 */ /* 0x000fc80000000f00 */
[----:B------:R-:W-:-:S05]  /*8160*/  @P3 SHF.R.U32.HI R6, RZ, R7, R10 ;  /* 0x00000007ff063219 */ /* 0x000fca000001160a */
[----:B--2---:R-:W-:-:S04]  /*8170*/  @P4 IMAD.HI.U32 R9, R6, R9, RZ ;  /* 0x0000000906094227 */ /* 0x004fc800078e00ff */
[----:B------:R-:W-:Y:S01]  /*8180*/  IMAD.MOV.U32 R7, RZ, RZ, R6 ;  /* 0x000000ffff077224 */ /* 0x000fe200078e0006 */
[----:B---3--:R-:W-:-:S04]  /*8190*/  @P4 SHF.R.U32.HI R7, RZ, R12, R9 ;  /* 0x0000000cff074219 */ /* 0x008fc80000011609 */
[----:B------:R-:W-:Y:S01]  /*81a0*/  MOV R9, R7 ;  /* 0x0000000700097202 */ /* 0x000fe20000000f00 */
[----:B----4-:R-:W-:-:S05]  /*81b0*/  @P5 IMAD.HI.U32 R2, R7, R2, RZ ;  /* 0x0000000207025227 */ /* 0x010fca00078e00ff */
[----:B------:R-:W-:Y:S02]  /*81c0*/  @P5 SHF.R.U32.HI R9, RZ, R3, R2 ;  /* 0x00000003ff095219 */ /* 0x000fe40000011602 */
[----:B------:R-:W-:-:S05]  /*81d0*/  IADD3 R3, -R7, RZ, RZ ;  /* 0x000000ff07037210 */ /* 0x000fca0007ffe1ff */
[----:B------:R-:W-:Y:S01]  /*81e0*/  IMAD R2, R11, R3, R6 ;  /* 0x000000030b027224 */ /* 0x000fe200078e0206 */
[----:B------:R-:W-:-:S05]  /*81f0*/  IADD3 R3, -R9, RZ, RZ ;  /* 0x000000ff09037210 */ /* 0x000fca0007ffe1ff */
[----:B------:R-:W-:Y:S01]  /*8200*/  IMAD R3, R8, R3, R7 ;  /* 0x0000000308037224 */ /* 0x000fe200078e0207 */
[----:B------:R-:W-:Y:S06]  /*8210*/  BRA.DIV UR4, `(.L_x_83) ;  /* 0x0000001204107947 */ /* 0x000fec000b800000 */
[----:B------:R-:W-:-:S13]  /*8220*/  ELECT P6, URZ, PT ;  /* 0x00000000003f782f */ /* 0x000fda00038c0000 */
.L_x_123:
[----:B------:R-:W1:Y:S01]  /*8230*/  LDC R6, c[0x0][0x28c] ;  /* 0x0000a300ff067b82 */ /* 0x000e620000000800 */
[----:B------:R-:W-:Y:S01]  /*8240*/  BSSY B1, `(.L_x_84) ;  /* 0x0000027000017945 */ /* 0x000fe20003800000 */
[----:B-1----:R-:W-:-:S13]  /*8250*/  ISETP.GT.AND P3, PT, R6, RZ, P6 ;  /* 0x000000ff0600720c */ /* 0x002fda0003764270 */
[----:B------:R-:W-:Y:S05]  /*8260*/  @!P3 BRA `(.L_x_85) ;  /* 0x000000000090b947 */ /* 0x000fea0003800000 */
[----:B------:R-:W1:Y:S01]  /*8270*/  S2R R8, SR_CgaCtaId ;  /* 0x0000000000087919 */ /* 0x000e620000008800 */
[----:B------:R-:W-:-:S04]  /*8280*/  MOV R7, 0x400 ;  /* 0x0000040000077802 */ /* 0x000fc80000000f00 */
[----:B-1----:R-:W-:Y:S02]  /*8290*/  LEA R10, R8, R7, 0x18 ;  /* 0x00000007080a7211 */ /* 0x002fe400078ec0ff */
[----:B------:R-:W-:-:S03]  /*82a0*/  SHF.L.U32 R7, R0, 0x1f, RZ ;  /* 0x0000001f00077819 */ /* 0x000fc600000006ff */
[----:B------:R-:W-:-:S04]  /*82b0*/  IMAD R8, R5, 0x8, R10 ;  /* 0x0000000805087824 */ /* 0x000fc800078e020a */
[----:B------:R-:W1:Y:S02]  /*82c0*/  SYNCS.PHASECHK.TRANS64.TRYWAIT P4, [R8+URZ+0x1c428], R7 ;  /* 0x01c42807080075a7 */ /* 0x000e64000808017f */
[----:B-1----:R-:W-:Y:S05]  /*82d0*/  @!P4 BRA `(.L_x_86) ;  /* 0x000000100000c947 */ /* 0x002fea0003800000 */
.L_x_124:
[----:B------:R-:W-:Y:S01]  /*82e0*/  UPRMT UR4, UR5, 0x9910, URZ ;  /* 0x0000991005047896 */ /* 0x000fe2000800003f */
[----:B-1----:R-:W-:-:S03]  /*82f0*/  @P2 MOV R7, 0x4000 ;  /* 0x0000400000072802 */ /* 0x002fc60000000f00 */
[----:B------:R-:W-:Y:S01]  /*8300*/  UISETP.NE.AND UP0, UPT, UR4, 0x2, UPT ;  /* 0x000000020400788c */ /* 0x000fe2000bf05270 */
[----:B------:R1:W-:Y:S05]  /*8310*/  @P2 SYNCS.ARRIVE.TRANS64 RZ, [R8+URZ+0x1c400], R7 ;  /* 0x01c4000708ff29a7 */ /* 0x0003ea000800003f */
[----:B------:R-:W-:-:S13]  /*8320*/  PLOP3.LUT P4, PT, PT, PT, UP0, 0x80, 0x0 ;  /* 0x000000000000781c */ /* 0x000fda0003f8f008 */
[----:B-1----:R-:W-:Y:S05]  /*8330*/  @P4 BRA `(.L_x_87) ;  /* 0x0000000000044947 */ /* 0x002fea0003800000 */
[----:B------:R-:W-:Y:S01]  /*8340*/  BPT.TRAP 0x1 ;  /* 0x000000040000795c */ /* 0x000fe20000300000 */
.L_x_87:
[----:B------:R-:W-:Y:S05]  /*8350*/  @P0 BRA `(.L_x_88) ;  /* 0x0000000000040947 */ /* 0x000fea0003800000 */
[----:B------:R-:W-:Y:S01]  /*8360*/  BPT.TRAP 0x1 ;  /* 0x000000040000795c */ /* 0x000fe20000300000 */
.L_x_88:
[----:B------:R-:W-:Y:S01]  /*8370*/  LEA R10, R5, R10, 0xe ;  /* 0x0000000a050a7211 */ /* 0x000fe200078e70ff */
[----:B------:R-:W-:Y:S01]  /*8380*/  UIADD3 UR16, UP0, UR6, 0x1f0, URZ ;  /* 0x000001f006107890 */ /* 0x000fe2000ff1e03f */
[----:B------:R-:W-:Y:S01]  /*8390*/  R2UR UR9, R8 ;  /* 0x00000000080972ca */ /* 0x000fe200000e0000 */
[----:B------:R-:W-:Y:S01]  /*83a0*/  UMOV UR18, 0x0 ;  /* 0x0000000000127882 */ /* 0x000fe20000000000 */
[----:B------:R-:W-:Y:S01]  /*83b0*/  R2UR UR8, R10 ;  /* 0x000000000a0872ca */ /* 0x000fe200000e0000 */
[----:B------:R-:W-:Y:S01]  /*83c0*/  UIADD3.X UR17, URZ, UR7, URZ, UP0, !UPT ;  /* 0x000000073f117290 */ /* 0x000fe200087fe43f */
[----:B------:R-:W-:Y:S01]  /*83d0*/  R2UR UR12, R2 ;  /* 0x00000000020c72ca */ /* 0x000fe200000e0000 */
[----:B------:R-:W-:Y:S01]  /*83e0*/  UMOV UR19, 0x10000000 ;  /* 0x1000000000137882 */ /* 0x000fe20000000000 */
[----:B------:R-:W-:Y:S01]  /*83f0*/  R2UR UR13, R3 ;  /* 0x00000000030d72ca */ /* 0x000fe200000e0000 */
[----:B------:R-:W-:Y:S01]  /*8400*/  UMOV UR10, URZ ;  /* 0x0000003f000a7c82 */ /* 0x000fe20008000000 */
[----:B------:R-:W-:Y:S01]  /*8410*/  UMOV UR11, URZ ;  /* 0x0000003f000b7c82 */ /* 0x000fe20008000000 */
[----:B------:R-:W-:-:S04]  /*8420*/  IADD3 R5, R5, 0x1, RZ ;  /* 0x0000000105057810 */ /* 0x000fc80007ffe0ff */
[----:B------:R-:W-:Y:S01]  /*8430*/  UIADD3 UR9, UR9, 0x1c400, URZ ;  /* 0x0001c40009097890 */ /* 0x000fe2000fffe03f */
[----:B------:R-:W-:Y:S01]  /*8440*/  ISETP.NE.AND P4, PT, R5, 0x5, PT ;  /* 0x000000050500780c */ /* 0x000fe20003f85270 */
[----:B------:R-:W-:-:S03]  /*8450*/  UIADD3 UR8, UR8, 0x4000, URZ ;  /* 0x0000400008087890 */ /* 0x000fc6000fffe03f */
[----:B------:R-:W-:Y:S02]  /*8460*/  SEL R7, RZ, 0x1, P4 ;  /* 0x00000001ff077807 */ /* 0x000fe40002000000 */
[----:B------:R-:W-:Y:S02]  /*8470*/  SEL R5, R5, RZ, P4 ;  /* 0x000000ff05057207 */ /* 0x000fe40002000000 */
[----:B------:R-:W-:Y:S02]  /*8480*/  LOP3.LUT R0, R0, R7, RZ, 0x3c, !PT ;  /* 0x0000000700007212 */ /* 0x000fe400078e3cff */
[----:B------:R1:W-:Y:S02]  /*8490*/  UTMALDG.4D [UR8], [UR16], desc[UR18] ;  /* 0x00001208100075b4 */ /* 0x0003e40008019000 */
[----:B-1----:R-:W-:-:S03]  /*84a0*/  NOP ;  /* 0x0000000000007918 */ /* 0x002fc60000000000 */
.L_x_85:
[----:B------:R-:W-:Y:S05]  /*84b0*/  BSYNC B1 ;  /* 0x0000000000017941 */ /* 0x000fea0003800000 */
.L_x_84:
        /* <DEDUP_REMOVED lines=10> */
.L_x_90:
[----:B------:R-:W-:Y:S05]  /*8560*/  BSYNC B1 ;  /* 0x0000000000017941 */ /* 0x000fea0003800000 */
.L_x_89:
[----:B------:R-:W-:Y:S01]  /*8570*/  BSSY B1, `(.L_x_92) ;  /* 0x0000028000017945 */ /* 0x000fe20003800000 */
[----:B------:R-:W-:-:S03]  /*8580*/  IMAD.MOV.U32 R9, RZ, RZ, RZ ;  /* 0x000000ffff097224 */ /* 0x000fc600078e00ff */
[----:B------:R-:W-:Y:S05]  /*8590*/  @!P3 BRA `(.L_x_93) ;  /* 0x000000000094b947 */ /* 0x000fea0003800000 */
[----:B-1----:R-:W1:Y:S01]  /*85a0*/  S2R R7, SR_CgaCtaId ;  /* 0x0000000000077919 */ /* 0x002e620000008800 */
[----:B------:R-:W-:Y:S02]  /*85b0*/  MOV R4, 0x400 ;  /* 0x0000040000047802 */ /* 0x000fe40000000f00 */
[----:B------:R-:W-:Y:S02]  /*85c0*/  SHF.L.U32 R8, R0, 0x1f, RZ ;  /* 0x0000001f00087819 */ /* 0x000fe400000006ff */
[----:B-1----:R-:W-:-:S04]  /*85d0*/  LEA R4, R7, R4, 0x18 ;  /* 0x0000000407047211 */ /* 0x002fc800078ec0ff */
[----:B------:R-:W-:-:S04]  /*85e0*/  LEA R7, R5, R4, 0x3 ;  /* 0x0000000405077211 */ /* 0x000fc800078e18ff */
[----:B------:R-:W1:Y:S02]  /*85f0*/  SYNCS.PHASECHK.TRANS64.TRYWAIT P3, [R7+URZ+0x1c428], R8 ;  /* 0x01c42808070075a7 */ /* 0x000e64000806017f */
[----:B-1----:R-:W-:Y:S05]  /*8600*/  @!P3 BRA `(.L_x_94) ;  /* 0x0000000c005cb947 */ /* 0x002fea0003800000 */
.L_x_125:
[----:B------:R-:W-:Y:S01]  /*8610*/  UPRMT UR4, UR5, 0x9910, URZ ;  /* 0x0000991005047896 */ /* 0x000fe2000800003f */
[----:B-1----:R-:W-:-:S03]  /*8620*/  @P2 MOV R8, 0x4000 ;  /* 0x0000400000082802 */ /* 0x002fc60000000f00 */
[----:B------:R-:W-:Y:S01]  /*8630*/  UISETP.NE.AND UP0, UPT, UR4, 0x2, UPT ;  /* 0x000000020400788c */ /* 0x000fe2000bf05270 */
[----:B------:R1:W-:Y:S05]  /*8640*/  @P2 SYNCS.ARRIVE.TRANS64 RZ, [R7+URZ+0x1c400], R8 ;  /* 0x01c4000807ff29a7 */ /* 0x0003ea000800003f */
[----:B------:R-:W-:-:S13]  /*8650*/  PLOP3.LUT P3, PT, PT, PT, UP0, 0x80, 0x0 ;  /* 0x000000000000781c */ /* 0x000fda0003f6f008 */
[----:B-1----:R-:W-:Y:S05]  /*8660*/  @P3 BRA `(.L_x_95) ;  /* 0x0000000000043947 */ /* 0x002fea0003800000 */
[----:B------:R-:W-:Y:S01]  /*8670*/  BPT.TRAP 0x1 ;  /* 0x000000040000795c */ /* 0x000fe20000300000 */
.L_x_95:
[----:B------:R-:W-:Y:S05]  /*8680*/  @P0 BRA `(.L_x_96) ;  /* 0x0000000000040947 */ /* 0x000fea0003800000 */
[----:B------:R-:W-:Y:S01]  /*8690*/  BPT.TRAP 0x1 ;  /* 0x000000040000795c */ /* 0x000fe20000300000 */
.L_x_96:
        /* <DEDUP_REMOVED lines=11> */
[----:B------:R-:W-:Y:S01]  /*8750*/  VIADD R5, R5, 0x1 ;  /* 0x0000000105057836 */ /* 0x000fe20000000000 */
[----:B------:R-:W-:-:S03]  /*8760*/  MOV R9, 0x1 ;  /* 0x0000000100097802 */ /* 0x000fc60000000f00 */
[----:B------:R-:W-:Y:S01]  /*8770*/  UIADD3 UR9, UR9, 0x1c400, URZ ;  /* 0x0001c40009097890 */ /* 0x000fe2000fffe03f */
[----:B------:R-:W-:Y:S01]  /*8780*/  ISETP.NE.AND P3, PT, R5, 0x5, PT ;  /* 0x000000050500780c */ /* 0x000fe20003f65270 */
[----:B------:R-:W-:-:S03]  /*8790*/  UIADD3 UR8, UR8, 0x4000, URZ ;  /* 0x0000400008087890 */ /* 0x000fc6000fffe03f */
[----:B------:R-:W-:Y:S02]  /*87a0*/  SEL R7, RZ, 0x1, P3 ;  /* 0x00000001ff077807 */ /* 0x000fe40001800000 */
[----:B------:R-:W-:Y:S02]  /*87b0*/  SEL R5, R5, RZ, P3 ;  /* 0x000000ff05057207 */ /* 0x000fe40001800000 */
[----:B------:R-:W-:Y:S02]  /*87c0*/  LOP3.LUT R0, R0, R7, RZ, 0x3c, !PT ;  /* 0x0000000700007212 */ /* 0x000fe400078e3cff */
[----:B------:R2:W-:Y:S02]  /*87d0*/  UTMALDG.4D [UR8], [UR16], desc[UR18] ;  /* 0x00001208100075b4 */ /* 0x0005e40008019000 */
[----:B--2---:R-:W-:-:S03]  /*87e0*/  NOP ;  /* 0x0000000000007918 */ /* 0x004fc60000000000 */
.L_x_93:
[----:B------:R-:W-:Y:S05]  /*87f0*/  BSYNC B1 ;  /* 0x0000000000017941 */ /* 0x000fea0003800000 */
.L_x_92:
[----:B------:R-:W-:-:S13]  /*8800*/  ISETP.GE.AND P3, PT, R6, 0x81, PT ;  /* 0x000000810600780c */ /* 0x000fda0003f66270 */
[----:B------:R-:W-:Y:S05]  /*8810*/  @!P3 BRA `(.L_x_97) ;  /* 0x000000040070b947 */ /* 0x000fea0003800000 */
[----:B------:R-:W-:Y:S01]  /*8820*/  IADD3 R6, R6, 0x7f, RZ ;  /* 0x0000007f06067810 */ /* 0x000fe20007ffe0ff */
[----:B------:R-:W-:Y:S03]  /*8830*/  BSSY B1, `(.L_x_97) ;  /* 0x000005a000017945 */ /* 0x000fe60003800000 */
[----:B-1----:R-:W-:-:S04]  /*8840*/  SHF.R.S32.HI R7, RZ, 0x1f, R6 ;  /* 0x0000001fff077819 */ /* 0x002fc80000011406 */
[----:B------:R-:W-:-:S04]  /*8850*/  LEA.HI R7, R7, R6, RZ, 0x7 ;  /* 0x0000000607077211 */ /* 0x000fc800078f38ff */
[----:B------:R-:W-:-:S04]  /*8860*/  SHF.R.S32.HI R7, RZ, 0x7, R7 ;  /* 0x00000007ff077819 */ /* 0x000fc80000011407 */
[----:B------:R-:W-:-:S07]  /*8870*/  SHF.L.U32 R4, R7, 0x1, RZ ;  /* 0x0000000107047819 */ /* 0x000fce00000006ff */
.L_x_108:
[----:B------:R-:W-:Y:S04]  /*8880*/  BSSY B2, `(.L_x_98) ;  /* 0x0000027000027945 */ /* 0x000fe80003800000 */
[----:B------:R-:W-:Y:S05]  /*8890*/  @!P6 BRA `(.L_x_99) ;  /* 0x000000000094e947 */ /* 0x000fea0003800000 */
[----:B------:R-:W1:Y:S01]  /*88a0*/  S2R R7, SR_CgaCtaId ;  /* 0x0000000000077919 */ /* 0x000e620000008800 */
[----:B------:R-:W-:Y:S02]  /*88b0*/  MOV R6, 0x400 ;  /* 0x0000040000067802 */ /* 0x000fe40000000f00 */
[----:B------:R-:W-:Y:S02]  /*88c0*/  SHF.L.U32 R8, R0, 0x1f, RZ ;  /* 0x0000001f00087819 */ /* 0x000fe400000006ff */
[----:B-1----:R-:W-:-:S05]  /*88d0*/  LEA R6, R7, R6, 0x18 ;  /* 0x0000000607067211 */ /* 0x002fca00078ec0ff */
[----:B------:R-:W-:-:S04]  /*88e0*/  IMAD R7, R5, 0x8, R6 ;  /* 0x0000000805077824 */ /* 0x000fc800078e0206 */
[----:B------:R-:W1:Y:S02]  /*88f0*/  SYNCS.PHASECHK.TRANS64.TRYWAIT P3, [R7+URZ+0x1c428], R8 ;  /* 0x01c42808070075a7 */ /* 0x000e64000806017f */
[----:B-1----:R-:W-:Y:S05]  /*8900*/  @!P3 BRA `(.L_x_100) ;  /* 0x0000000800b0b947 */ /* 0x002fea0003800000 */
.L_x_126:
[----:B------:R-:W-:Y:S01]  /*8910*/  UPRMT UR4, UR5, 0x9910, URZ ;  /* 0x0000991005047896 */ /* 0x000fe2000800003f */
[----:B-1----:R-:W-:-:S03]  /*8920*/  @P2 MOV R8, 0x4000 ;  /* 0x0000400000082802 */ /* 0x002fc60000000f00 */
[----:B------:R-:W-:Y:S01]  /*8930*/  UISETP.NE.AND UP0, UPT, UR4, 0x2, UPT ;  /* 0x000000020400788c */ /* 0x000fe2000bf05270 */
[----:B------:R1:W-:Y:S05]  /*8940*/  @P2 SYNCS.ARRIVE.TRANS64 RZ, [R7+URZ+0x1c400], R8 ;  /* 0x01c4000807ff29a7 */ /* 0x0003ea000800003f */
[----:B------:R-:W-:-:S13]  /*8950*/  PLOP3.LUT P3, PT, PT, PT, UP0, 0x80, 0x0 ;  /* 0x000000000000781c */ /* 0x000fda0003f6f008 */
[----:B-1----:R-:W-:Y:S05]  /*8960*/  @P3 BRA `(.L_x_101) ;  /* 0x0000000000043947 */ /* 0x002fea0003800000 */
[----:B------:R-:W-:Y:S01]  /*8970*/  BPT.TRAP 0x1 ;  /* 0x000000040000795c */ /* 0x000fe20000300000 */
.L_x_101:
[----:B------:R-:W-:Y:S05]  /*8980*/  @P0 BRA `(.L_x_102) ;  /* 0x0000000000040947 */ /* 0x000fea0003800000 */
[----:B------:R-:W-:Y:S01]  /*8990*/  BPT.TRAP 0x1 ;  /* 0x000000040000795c */ /* 0x000fe20000300000 */
.L_x_102:
        /* <DEDUP_REMOVED lines=10> */
[----:B------:R-:W-:-:S02]  /*8a40*/  R2UR UR13, R3 ;  /* 0x00000000030d72ca */ /* 0x000fc400000e0000 */
[----:B------:R-:W-:-:S03]  /*8a50*/  IADD3 R5, R5, 0x1, RZ ;  /* 0x0000000105057810 */ /* 0x000fc60007ffe0ff */
[----:B------:R-:W-:Y:S01]  /*8a60*/  UIADD3 UR9, UR9, 0x1c400, URZ ;  /* 0x0001c40009097890 */ /* 0x000fe2000fffe03f */
[C---:B------:R-:W-:Y:S01]  /*8a70*/  ISETP.NE.AND P3, PT, R5.reuse, 0x5, PT ;  /* 0x000000050500780c */ /* 0x040fe20003f65270 */
[----:B------:R-:W-:Y:S02]  /*8a80*/  UIADD3 UR8, UR8, 0x4000, URZ ;  /* 0x0000400008087890 */ /* 0x000fe4000fffe03f */
[----:B------:R-:W-:Y:S01]  /*8a90*/  USHF.L.U32 UR11, UR11, 0x7, URZ ;  /* 0x000000070b0b7899 */ /* 0x000fe2000800063f */
[----:B------:R-:W-:Y:S02]  /*8aa0*/  SEL R7, RZ, 0x1, P3 ;  /* 0x00000001ff077807 */ /* 0x000fe40001800000 */
[----:B------:R-:W-:Y:S02]  /*8ab0*/  SEL R5, R5, RZ, P3 ;  /* 0x000000ff05057207 */ /* 0x000fe40001800000 */
[----:B------:R-:W-:-:S04]  /*8ac0*/  LOP3.LUT R0, R0, R7, RZ, 0x3c, !PT ;  /* 0x0000000700007212 */ /* 0x000fc800078e3cff */
[----:B------:R1:W-:Y:S02]  /*8ad0*/  UTMALDG.4D [UR8], [UR16], desc[UR18] ;  /* 0x00001208100075b4 */ /* 0x0003e40008019000 */
[----:B-1----:R-:W-:Y:S01]  /*8ae0*/  NOP ;  /* 0x0000000000007918 */ /* 0x002fe20000000000 */
.L_x_99:
[----:B------:R-:W-:Y:S05]  /*8af0*/  BSYNC B2 ;  /* 0x0000000000027941 */ /* 0x000fea0003800000 */
.L_x_98:
[----:B------:R-:W-:Y:S01]  /*8b00*/  ISETP.LT.OR P3, PT, R4, 0x4, !P6 ;  /* 0x000000040400780c */ /* 0x000fe20007761670 */
[----:B------:R-:W-:-:S12]  /*8b10*/  BSSY B2, `(.L_x_103) ;  /* 0x0000028000027945 */ /* 0x000fd80003800000 */
[----:B------:R-:W-:Y:S05]  /*8b20*/  @P3 BRA `(.L_x_104) ;  /* 0x0000000000983947 */ /* 0x000fea0003800000 */
[----:B------:R-:W1:Y:S01]  /*8b30*/  S2R R7, SR_CgaCtaId ;  /* 0x0000000000077919 */ /* 0x000e620000008800 */
[----:B------:R-:W-:Y:S02]  /*8b40*/  MOV R6, 0x400 ;  /* 0x0000040000067802 */ /* 0x000fe40000000f00 */
[----:B------:R-:W-:Y:S02]  /*8b50*/  SHF.L.U32 R8, R0, 0x1f, RZ ;  /* 0x0000001f00087819 */ /* 0x000fe400000006ff */
[----:B-1----:R-:W-:-:S05]  /*8b60*/  LEA R6, R7, R6, 0x18 ;  /* 0x0000000607067211 */ /* 0x002fca00078ec0ff */
[----:B------:R-:W-:-:S04]  /*8b70*/  IMAD R7, R5, 0x8, R6 ;  /* 0x0000000805077824 */ /* 0x000fc800078e0206 */
[----:B------:R-:W1:Y:S02]  /*8b80*/  SYNCS.PHASECHK.TRANS64.TRYWAIT P3, [R7+URZ+0x1c428], R8 ;  /* 0x01c42808070075a7 */ /* 0x000e64000806017f */
[----:B-1----:R-:W-:Y:S05]  /*8b90*/  @!P3 BRA `(.L_x_105) ;  /* 0x000000080020b947 */ /* 0x002fea0003800000 */
.L_x_127:
[----:B------:R-:W-:Y:S01]  /*8ba0*/  UPRMT UR4, UR5, 0x9910, URZ ;  /* 0x0000991005047896 */ /* 0x000fe2000800003f */
[----:B-1----:R-:W-:-:S03]  /*8bb0*/  @P1 MOV R8, 0x4000 ;  /* 0x0000400000081802 */ /* 0x002fc60000000f00 */
[----:B------:R-:W-:Y:S01]  /*8bc0*/  UISETP.NE.AND UP0, UPT, UR4, 0x2, UPT ;  /* 0x000000020400788c */ /* 0x000fe2000bf05270 */
[----:B------:R1:W-:Y:S05]  /*8bd0*/  @P1 SYNCS.ARRIVE.TRANS64 RZ, [R7+URZ+0x1c400], R8 ;  /* 0x01c4000807ff19a7 */ /* 0x0003ea000800003f */
[----:B------:R-:W-:-:S13]  /*8be0*/  PLOP3.LUT P3, PT, PT, PT, UP0, 0x80, 0x0 ;  /* 0x000000000000781c */ /* 0x000fda0003f6f008 */
[----:B-1----:R-:W-:Y:S05]  /*8bf0*/  @P3 BRA `(.L_x_106) ;  /* 0x0000000000043947 */ /* 0x002fea0003800000 */
[----:B------:R-:W-:Y:S01]  /*8c00*/  BPT.TRAP 0x1 ;  /* 0x000000040000795c */ /* 0x000fe20000300000 */
.L_x_106:
[----:B------:R-:W-:Y:S05]  /*8c10*/  @P0 BRA `(.L_x_107) ;  /* 0x0000000000040947 */ /* 0x000fea0003800000 */
[----:B------:R-:W-:Y:S01]  /*8c20*/  BPT.TRAP 0x1 ;  /* 0x000000040000795c */ /* 0x000fe20000300000 */
.L_x_107:
        /* <DEDUP_REMOVED lines=10> */
[----:B------:R-:W-:Y:S01]  /*8cd0*/  R2UR UR13, R3 ;  /* 0x00000000030d72ca */ /* 0x000fe200000e0000 */
[----:B------:R-:W-:Y:S01]  /*8ce0*/  VIADD R9, R9, 0x1 ;  /* 0x0000000109097836 */ /* 0x000fe20000000000 */
        /* <DEDUP_REMOVED lines=10> */
.L_x_104:
[----:B------:R-:W-:Y:S05]  /*8d90*/  BSYNC B2 ;  /* 0x0000000000027941 */ /* 0x000fea0003800000 */
.L_x_103:
[C---:B------:R-:W-:Y:S02]  /*8da0*/  ISETP.GT.AND P3, PT, R4.reuse, 0x4, PT ;  /* 0x000000040400780c */ /* 0x040fe40003f64270 */
[----:B------:R-:W-:-:S11]  /*8db0*/  IADD3 R4, R4, -0x2, RZ ;  /* 0xfffffffe04047810 */ /* 0x000fd60007ffe0ff */
[----:B------:R-:W-:Y:S05]  /*8dc0*/  @P3 BRA `(.L_x_108) ;  /* 0xfffffff800ac3947 */ /* 0x000fea000383ffff */
[----:B------:R-:W-:Y:S05]  /*8dd0*/  BSYNC B1 ;  /* 0x0000000000017941 */ /* 0x000fea0003800000 */
.L_x_97:
[----:B------:R-:W-:Y:S01]  /*8de0*/  IADD3 R17, R17, UR14, RZ ;  /* 0x0000000e11117c10 */ /* 0x000fe2000fffe0ff */
[----:B------:R-:W-:Y:S01]  /*8df0*/  ULDC UR4, c[0x0][0xa00] ;  /* 0x0002800000047ab9 */ /* 0x000fe20000000800 */
[----:B-1----:R-:W-:Y:S02]  /*8e00*/  PRMT R4, RZ, 0x7610, R4 ;  /* 0x00007610ff047816 */ /* 0x002fe40000000004 */
[----:B------:R-:W-:-:S13]  /*8e10*/  ISETP.GE.AND P3, PT, R17, UR4, PT ;  /* 0x0000000411007c0c */ /* 0x000fda000bf66270 */
[----:B------:R-:W-:Y:S05]  /*8e20*/  @!P3 BRA `(.L_x_109) ;  /* 0xfffffff00098b947 */ /* 0x000fea000383ffff */
[----:B------:R-:W-:Y:S05]  /*8e30*/  BSYNC B0 ;  /* 0x0000000000007941 */ /* 0x000fea0003800000 */
.L_x_82:
[----:B------:R-:W-:Y:S05]  /*8e40*/  EXIT ;  /* 0x000000000000794d */ /* 0x000fea0003800000 */
.L_x_17:
[----:B-1----:R-:W-:-:S04]  /*8e50*/  MOV R3, UR4 ;  /* 0x0000000400037c02 */ /* 0x002fc80008000f00 */
[----:B------:R1:W2:Y:S03]  /*8e60*/  SYNCS.PHASECHK.TRANS64.TRYWAIT P1, [R3+URZ+0x1c450], R0 ;  /* 0x01c45000030075a7 */ /* 0x0002a6000802017f */
[----:B--2---:R-:W-:Y:S05]  /*8e70*/  @!P1 NANOSLEEP.SYNCS 0x989680 ;  /* 0x009896800000995d */ /* 0x004fea0003900000 */
[----:B------:R-:W2:Y:S02]  /*8e80*/  @!P1 SYNCS.PHASECHK.TRANS64 P1, [R3+URZ+0x1c450], R0 ;  /* 0x01c45000030095a7 */ /* 0x000ea4000802007f */
[----:B--2---:R-:W-:Y:S05]  /*8e90*/  @!P1 BRA `(.L_x_17) ;  /* 0xfffffffc00ec9947 */ /* 0x004fea000383ffff */
[----:B------:R-:W-:Y:S05]  /*8ea0*/  BRA `(.L_x_110) ;  /* 0xffffff8400547947 */ /* 0x000fea000383ffff */
.L_x_19:
[----:B-1----:R-:W-:-:S04]  /*8eb0*/  IMAD.U32 R5, RZ, RZ, UR24 ;  /* 0x00000018ff057e24 */ /* 0x002fc8000f8e00ff */
[----:B------:R1:W2:Y:S03]  /*8ec0*/  SYNCS.PHASECHK.TRANS64.TRYWAIT P1, [R5+URZ+0x1c400], R0 ;  /* 0x01c40000050075a7 */ /* 0x0002a6000802017f */
[----:B--2---:R-:W-:Y:S05]  /*8ed0*/  @!P1 NANOSLEEP.SYNCS 0x989680 ;  /* 0x009896800000995d */ /* 0x004fea0003900000 */
[----:B------:R-:W2:Y:S02]  /*8ee0*/  @!P1 SYNCS.PHASECHK.TRANS64 P1, [R5+URZ+0x1c400], R0 ;  /* 0x01c40000050095a7 */ /* 0x000ea4000802007f */
[----:B--2---:R-:W-:Y:S05]  /*8ef0*/  @!P1 BRA `(.L_x_19) ;  /* 0xfffffffc00ec9947 */ /* 0x004fea000383ffff */
[----:B------:R-:W-:Y:S05]  /*8f00*/  BRA `(.L_x_111) ;  /* 0xffffff84005c7947 */ /* 0x000fea000383ffff */
.L_x_20:
[----:B-1----:R-:W-:-:S04]  /*8f10*/  MOV R0, UR20 ;  /* 0x0000001400007c02 */ /* 0x002fc80008000f00 */
[----:B------:R1:W2:Y:S03]  /*8f20*/  SYNCS.PHASECHK.TRANS64.TRYWAIT P1, [R0+URZ+0x1c488], R3 ;  /* 0x01c48803000075a7 */ /* 0x0002a6000802017f */
[----:B--2---:R-:W-:Y:S05]  /*8f30*/  @!P1 NANOSLEEP.SYNCS 0x989680 ;  /* 0x009896800000995d */ /* 0x004fea0003900000 */
[----:B------:R-:W2:Y:S02]  /*8f40*/  @!P1 SYNCS.PHASECHK.TRANS64 P1, [R0+URZ+0x1c488], R3 ;  /* 0x01c48803000095a7 */ /* 0x000ea4000802007f */
[----:B--2---:R-:W-:Y:S05]  /*8f50*/  @!P1 BRA `(.L_x_20) ;  /* 0xfffffffc00ec9947 */ /* 0x004fea000383ffff */
[----:B------:R-:W-:Y:S05]  /*8f60*/  BRA `(.L_x_112) ;  /* 0xffffff84004c7947 */ /* 0x000fea000383ffff */
.L_x_22:
[----:B-1----:R-:W-:-:S04]  /*8f70*/  MOV R7, UR6 ;  /* 0x0000000600077c02 */ /* 0x002fc80008000f00 */
[----:B------:R1:W2:Y:S03]  /*8f80*/  SYNCS.PHASECHK.TRANS64.TRYWAIT P1, [R7+URZ+0x1c400], R6 ;  /* 0x01c40006070075a7 */ /* 0x0002a6000802017f */
[----:B--2---:R-:W-:Y:S05]  /*8f90*/  @!P1 NANOSLEEP.SYNCS 0x989680 ;  /* 0x009896800000995d */ /* 0x004fea0003900000 */
[----:B------:R-:W2:Y:S02]  /*8fa0*/  @!P1 SYNCS.PHASECHK.TRANS64 P1, [R7+URZ+0x1c400], R6 ;  /* 0x01c40006070095a7 */ /* 0x000ea4000802007f */
[----:B--2---:R-:W-:Y:S05]  /*8fb0*/  @!P1 BRA `(.L_x_22) ;  /* 0xfffffffc00ec9947 */ /* 0x004fea000383ffff */
[----:B------:R-:W-:Y:S05]  /*8fc0*/  BRA `(.L_x_113) ;  /* 0xffffffa400987947 */ /* 0x000fea000383ffff */
.L_x_27:
[----:B-1----:R-:W-:-:S04]  /*8fd0*/  MOV R5, UR6 ;  /* 0x0000000600057c02 */ /* 0x002fc80008000f00 */
[----:B------:R1:W2:Y:S03]  /*8fe0*/  SYNCS.PHASECHK.TRANS64.TRYWAIT P2, [R5+URZ+0x1c400], R4 ;  /* 0x01c40004050075a7 */ /* 0x0002a6000804017f */
[----:B--2---:R-:W-:Y:S05]  /*8ff0*/  @!P2 NANOSLEEP.SYNCS 0x989680 ;  /* 0x009896800000a95d */ /* 0x004fea0003900000 */
[----:B------:R-:W2:Y:S02]  /*9000*/  @!P2 SYNCS.PHASECHK.TRANS64 P2, [R5+URZ+0x1c400], R4 ;  /* 0x01c400040500a5a7 */ /* 0x000ea4000804007f */
[----:B--2---:R-:W-:Y:S05]  /*9010*/  @!P2 BRA `(.L_x_27) ;  /* 0xfffffffc00eca947 */ /* 0x004fea000383ffff */
[----:B------:R-:W-:Y:S05]  /*9020*/  BRA `(.L_x_114) ;  /* 0xffffffa800a07947 */ /* 0x000fea000383ffff */
.L_x_31:
[----:B-1----:R-:W-:-:S04]  /*9030*/  IMAD.U32 R8, RZ, RZ, UR6 ;  /* 0x00000006ff087e24 */ /* 0x002fc8000f8e00ff */
[----:B------:R1:W2:Y:S03]  /*9040*/  SYNCS.PHASECHK.TRANS64.TRYWAIT P2, [R8+URZ+0x1c400], R9 ;  /* 0x01c40009080075a7 */ /* 0x0002a6000804017f */
[----:B--2---:R-:W-:Y:S05]  /*9050*/  @!P2 NANOSLEEP.SYNCS 0x989680 ;  /* 0x009896800000a95d */ /* 0x004fea0003900000 */
[----:B------:R-:W2:Y:S02]  /*9060*/  @!P2 SYNCS.PHASECHK.TRANS64 P2, [R8+URZ+0x1c400], R9 ;  /* 0x01c400090800a5a7 */ /* 0x000ea4000804007f */
[----:B--2---:R-:W-:Y:S05]  /*9070*/  @!P2 BRA `(.L_x_31) ;  /* 0xfffffffc00eca947 */ /* 0x004fea000383ffff */
[----:B------:R-:W-:Y:S05]  /*9080*/  BRA `(.L_x_30) ;  /* 0xffffffcc00787947 */ /* 0x000fea000383ffff */
.L_x_51:
[----:B-1----:R-:W-:-:S04]  /*9090*/  MOV R3, UR20 ;  /* 0x0000001400037c02 */ /* 0x002fc80008000f00 */
[----:B------:R1:W2:Y:S03]  /*90a0*/  SYNCS.PHASECHK.TRANS64.TRYWAIT P1, [R3+URZ+0x1c498], R0 ;  /* 0x01c49800030075a7 */ /* 0x0002a6000802017f */
[----:B--2---:R-:W-:Y:S05]  /*90b0*/  @!P1 NANOSLEEP.SYNCS 0x989680 ;  /* 0x009896800000995d */ /* 0x004fea0003900000 */
[----:B------:R-:W2:Y:S02]  /*90c0*/  @!P1 SYNCS.PHASECHK.TRANS64 P1, [R3+URZ+0x1c498], R0 ;  /* 0x01c49800030095a7 */ /* 0x000ea4000802007f */
[----:B--2---:R-:W-:Y:S05]  /*90d0*/  @!P1 BRA `(.L_x_51) ;  /* 0xfffffffc00ec9947 */ /* 0x004fea000383ffff */
[----:B------:R-:W-:Y:S05]  /*90e0*/  BRA `(.L_x_115) ;  /* 0xffffffd800687947 */ /* 0x000fea000383ffff */
.L_x_67:
[----:B------:R-:W-:Y:S01]  /*90f0*/  BSSY B1, `(.L_x_116) ;  /* 0x0000006000017945 */ /* 0x000fe20003800000 */
[----:B------:R-:W-:-:S07]  /*9100*/  MOV R15, 0xffffffff ;  /* 0xffffffff000f7802 */ /* 0x000fce0000000f00 */
[----:B------:R-:W-:Y:S05]  /*9110*/  WARPSYNC.COLLECTIVE R15, `(.L_x_117) ;  /* 0x000000000f0c7348 */ /* 0x000fea0003c00000 */
[----:B------:R-:W-:Y:S02]  /*9120*/  ELECT P6, UR62, PT ;  /* 0x00000000003e782f */ /* 0x000fe400038c0000 */
[----:B------:R-:W-:Y:S01]  /*9130*/  MOV R14, UR62 ;  /* 0x0000003e000e7c02 */ /* 0x000fe20008000f00 */
[----:B------:R-:W-:Y:S10]  /*9140*/  ENDCOLLECTIVE ;  /* 0x000000000000791b */ /* 0x000ff40003800000 */
.L_x_117:
[----:B------:R-:W-:Y:S05]  /*9150*/  BSYNC B1 ;  /* 0x0000000000017941 */ /* 0x000fea0003800000 */
.L_x_116:
[----:B------:R-:W-:Y:S05]  /*9160*/  BRA `(.L_x_118) ;  /* 0xffffffe800047947 */ /* 0x000fea000383ffff */
.L_x_70:
[----:B-1----:R1:W2:Y:S02]  /*9170*/  SYNCS.PHASECHK.TRANS64.TRYWAIT P2, [R7+URZ+0x1c460], R6 ;  /* 0x01c46006070075a7 */ /* 0x0022a4000804017f */
[----:B--2---:R-:W-:Y:S05]  /*9180*/  @!P2 NANOSLEEP.SYNCS 0x989680 ;  /* 0x009896800000a95d */ /* 0x004fea0003900000 */
[----:B------:R-:W2:Y:S02]  /*9190*/  @!P2 SYNCS.PHASECHK.TRANS64 P2, [R7+URZ+0x1c460], R6 ;  /* 0x01c460060700a5a7 */ /* 0x000ea4000804007f */
[----:B--2---:R-:W-:Y:S05]  /*91a0*/  @!P2 BRA `(.L_x_70) ;  /* 0xfffffffc00f0a947 */ /* 0x004fea000383ffff */
[----:B------:R-:W-:Y:S05]  /*91b0*/  BRA `(.L_x_119) ;  /* 0xffffffe800247947 */ /* 0x000fea000383ffff */
.L_x_75:
[----:B-1----:R1:W2:Y:S02]  /*91c0*/  SYNCS.PHASECHK.TRANS64.TRYWAIT P2, [R7+URZ+0x1c4b0], R4 ;  /* 0x01c4b004070075a7 */ /* 0x0022a4000804017f */
[----:B--2---:R-:W-:Y:S05]  /*91d0*/  @!P2 NANOSLEEP.SYNCS 0x989680 ;  /* 0x009896800000a95d */ /* 0x004fea0003900000 */
[----:B------:R-:W2:Y:S02]  /*91e0*/  @!P2 SYNCS.PHASECHK.TRANS64 P2, [R7+URZ+0x1c4b0], R4 ;  /* 0x01c4b0040700a5a7 */ /* 0x000ea4000804007f */
[----:B--2---:R-:W-:Y:S05]  /*91f0*/  @!P2 BRA `(.L_x_75) ;  /* 0xfffffffc00f0a947 */ /* 0x004fea000383ffff */
[----:B------:R-:W-:Y:S05]  /*9200*/  BRA `(.L_x_74) ;  /* 0xffffffe800b07947 */ /* 0x000fea000383ffff */
.L_x_78:
[----:B-1----:R1:W2:Y:S02]  /*9210*/  SYNCS.PHASECHK.TRANS64.TRYWAIT P2, [R4+URZ+0x1c460], R9 ;  /* 0x01c46009040075a7 */ /* 0x0022a4000804017f */
[----:B--2---:R-:W-:Y:S05]  /*9220*/  @!P2 NANOSLEEP.SYNCS 0x989680 ;  /* 0x009896800000a95d */ /* 0x004fea0003900000 */
[----:B------:R-:W2:Y:S02]  /*9230*/  @!P2 SYNCS.PHASECHK.TRANS64 P2, [R4+URZ+0x1c460], R9 ;  /* 0x01c460090400a5a7 */ /* 0x000ea4000804007f */
[----:B--2---:R-:W-:Y:S05]  /*9240*/  @!P2 BRA `(.L_x_78) ;  /* 0xfffffffc00f0a947 */ /* 0x004fea000383ffff */
[----:B------:R-:W-:Y:S05]  /*9250*/  BRA `(.L_x_120) ;  /* 0xffffffe800c47947 */ /* 0x000fea000383ffff */
.L_x_83:
[----:B------:R-:W-:Y:S01]  /*9260*/  BSSY B1, `(.L_x_121) ;  /* 0x0000006000017945 */ /* 0x000fe20003800000 */
[----:B------:R-:W-:-:S07]  /*9270*/  MOV R15, 0xffffffff ;  /* 0xffffffff000f7802 */ /* 0x000fce0000000f00 */
[----:B------:R-:W-:Y:S05]  /*9280*/  WARPSYNC.COLLECTIVE R15, `(.L_x_122) ;  /* 0x000000000f0c7348 */ /* 0x000fea0003c00000 */
[----:B------:R-:W-:Y:S02]  /*9290*/  ELECT P6, UR62, PT ;  /* 0x00000000003e782f */ /* 0x000fe400038c0000 */
[----:B------:R-:W-:Y:S01]  /*92a0*/  MOV R14, UR62 ;  /* 0x0000003e000e7c02 */ /* 0x000fe20008000f00 */
[----:B------:R-:W-:Y:S10]  /*92b0*/  ENDCOLLECTIVE ;  /* 0x000000000000791b */ /* 0x000ff40003800000 */
.L_x_122:
[----:B------:R-:W-:Y:S05]  /*92c0*/  BSYNC B1 ;  /* 0x0000000000017941 */ /* 0x000fea0003800000 */
.L_x_121:
[----:B------:R-:W-:Y:S05]  /*92d0*/  BRA `(.L_x_123) ;  /* 0xffffffec00d47947 */ /* 0x000fea000383ffff */
.L_x_86:
[----:B-1----:R1:W2:Y:S02]  /*92e0*/  SYNCS.PHASECHK.TRANS64.TRYWAIT P4, [R8+URZ+0x1c428], R7 ;  /* 0x01c42807080075a7 */ /* 0x0022a4000808017f */
[----:B--2---:R-:W-:Y:S05]  /*92f0*/  @!P4 NANOSLEEP.SYNCS 0x989680 ;  /* 0x009896800000c95d */ /* 0x004fea0003900000 */
[----:B------:R-:W2:Y:S02]  /*9300*/  @!P4 SYNCS.PHASECHK.TRANS64 P4, [R8+URZ+0x1c428], R7 ;  /* 0x01c428070800c5a7 */ /* 0x000ea4000808007f */
[----:B--2---:R-:W-:Y:S05]  /*9310*/  @!P4 BRA `(.L_x_86) ;  /* 0xfffffffc00f0c947 */ /* 0x004fea000383ffff */
[----:B------:R-:W-:Y:S05]  /*9320*/  BRA `(.L_x_124) ;  /* 0xffffffec00ec7947 */ /* 0x000fea000383ffff */
.L_x_91:
[----:B-1----:R1:W2:Y:S02]  /*9330*/  SYNCS.PHASECHK.TRANS64.TRYWAIT P4, [R4+URZ+0x1c4b0], R7 ;  /* 0x01c4b007040075a7 */ /* 0x0022a4000808017f */
[----:B--2---:R-:W-:Y:S05]  /*9340*/  @!P4 NANOSLEEP.SYNCS 0x989680 ;  /* 0x009896800000c95d */ /* 0x004fea0003900000 */
[----:B------:R-:W2:Y:S02]  /*9350*/  @!P4 SYNCS.PHASECHK.TRANS64 P4, [R4+URZ+0x1c4b0], R7 ;  /* 0x01c4b0070400c5a7 */ /* 0x000ea4000808007f */
[----:B--2---:R-:W-:Y:S05]  /*9360*/  @!P4 BRA `(.L_x_91) ;  /* 0xfffffffc00f0c947 */ /* 0x004fea000383ffff */
[----:B------:R-:W-:Y:S05]  /*9370*/  BRA `(.L_x_90) ;  /* 0xfffffff000787947 */ /* 0x000fea000383ffff */
.L_x_94:
[----:B-1----:R1:W2:Y:S02]  /*9380*/  SYNCS.PHASECHK.TRANS64.TRYWAIT P3, [R7+URZ+0x1c428], R8 ;  /* 0x01c42808070075a7 */ /* 0x0022a4000806017f */
[----:B--2---:R-:W-:Y:S05]  /*9390*/  @!P3 NANOSLEEP.SYNCS 0x989680 ;  /* 0x009896800000b95d */ /* 0x004fea0003900000 */
[----:B------:R-:W2:Y:S02]  /*93a0*/  @!P3 SYNCS.PHASECHK.TRANS64 P3, [R7+URZ+0x1c428], R8 ;  /* 0x01c428080700b5a7 */ /* 0x000ea4000806007f */
[----:B--2---:R-:W-:Y:S05]  /*93b0*/  @!P3 BRA `(.L_x_94) ;  /* 0xfffffffc00f0b947 */ /* 0x004fea000383ffff */
[----:B------:R-:W-:Y:S05]  /*93c0*/  BRA `(.L_x_125) ;  /* 0xfffffff000907947 */ /* 0x000fea000383ffff */
.L_x_100:
[----:B-1----:R1:W2:Y:S02]  /*93d0*/  SYNCS.PHASECHK.TRANS64.TRYWAIT P3, [R7+URZ+0x1c428], R8 ;  /* 0x01c42808070075a7 */ /* 0x0022a4000806017f */
[----:B--2---:R-:W-:Y:S05]  /*93e0*/  @!P3 NANOSLEEP.SYNCS 0x989680 ;  /* 0x009896800000b95d */ /* 0x004fea0003900000 */
[----:B------:R-:W2:Y:S02]  /*93f0*/  @!P3 SYNCS.PHASECHK.TRANS64 P3, [R7+URZ+0x1c428], R8 ;  /* 0x01c428080700b5a7 */ /* 0x000ea4000806007f */
[----:B--2---:R-:W-:Y:S05]  /*9400*/  @!P3 BRA `(.L_x_100) ;  /* 0xfffffffc00f0b947 */ /* 0x004fea000383ffff */
[----:B------:R-:W-:Y:S05]  /*9410*/  BRA `(.L_x_126) ;  /* 0xfffffff4003c7947 */ /* 0x000fea000383ffff */
.L_x_105:
[----:B-1----:R1:W2:Y:S02]  /*9420*/  SYNCS.PHASECHK.TRANS64.TRYWAIT P3, [R7+URZ+0x1c428], R8 ;  /* 0x01c42808070075a7 */ /* 0x0022a4000806017f */
[----:B--2---:R-:W-:Y:S05]  /*9430*/  @!P3 NANOSLEEP.SYNCS 0x989680 ;  /* 0x009896800000b95d */ /* 0x004fea0003900000 */
[----:B------:R-:W2:Y:S02]  /*9440*/  @!P3 SYNCS.PHASECHK.TRANS64 P3, [R7+URZ+0x1c428], R8 ;  /* 0x01c428080700b5a7 */ /* 0x000ea4000806007f */
[----:B--2---:R-:W-:Y:S05]  /*9450*/  @!P3 BRA `(.L_x_105) ;  /* 0xfffffffc00f0b947 */ /* 0x004fea000383ffff */
[----:B------:R-:W-:Y:S05]  /*9460*/  BRA `(.L_x_127) ;  /* 0xfffffff400cc7947 */ /* 0x000fea000383ffff */
        .weak           $__internal_0_$__cuda_sm20_rcp_rn_f32_slowpath
        .type           $__internal_0_$__cuda_sm20_rcp_rn_f32_slowpath,@function
        .size           $__internal_0_$__cuda_sm20_rcp_rn_f32_slowpath,(.L_x_133 - $__internal_0_$__cuda_sm20_rcp_rn_f32_slowpath)
$__internal_0_$__cuda_sm20_rcp_rn_f32_slowpath:
[----:B------:R-:W-:Y:S01]  /*9470*/  IMAD.SHL.U32 R0, R3, 0x2, RZ ;  /* 0x0000000203007824 */ /* 0x000fe200078e00ff */
[----:B------:R-:W-:Y:S04]  /*9480*/  BSSY B2, `(.L_x_128) ;  /* 0x0000030000027945 */ /* 0x000fe80003800000 */
[----:B------:R-:W-:-:S04]  /*9490*/  SHF.R.U32.HI R21, RZ, 0x18, R0 ;  /* 0x00000018ff157819 */ /* 0x000fc80000011600 */
[----:B------:R-:W-:-:S13]  /*94a0*/  ISETP.NE.U32.AND P0, PT, R21, RZ, PT ;  /* 0x000000ff1500720c */ /* 0x000fda0003f05070 */
[----:B------:R-:W-:Y:S05]  /*94b0*/  @P0 BRA `(.L_x_129) ;  /* 0x0000000000280947 */ /* 0x000fea0003800000 */
[----:B------:R-:W-:-:S04]  /*94c0*/  SHF.L.U32 R0, R3, 0x1, RZ ;  /* 0x0000000103007819 */ /* 0x000fc800000006ff */
[----:B------:R-:W-:-:S13]  /*94d0*/  ISETP.NE.AND P0, PT, R0, RZ, PT ;  /* 0x000000ff0000720c */ /* 0x000fda0003f05270 */
[----:B------:R-:W-:Y:S01]  /*94e0*/  @P0 FFMA R7, R3, 1.84467440737095516160e+19, RZ ;  /* 0x5f80000003070823 */ /* 0x000fe200000000ff */
[----:B------:R-:W-:Y:S08]  /*94f0*/  @!P0 MUFU.RCP R6, R3 ;  /* 0x0000000300068308 */ /* 0x000ff00000001000 */
[----:B------:R-:W1:Y:S02]  /*9500*/  @P0 MUFU.RCP R0, R7 ;  /* 0x0000000700000308 */ /* 0x000e640000001000 */
[----:B-1----:R-:W-:-:S04]  /*9510*/  @P0 FFMA R12, R7, R0, -1 ;  /* 0xbf800000070c0423 */ /* 0x002fc80000000000 */
[----:B------:R-:W-:-:S04]  /*9520*/  @P0 FADD.FTZ R13, -R12, -RZ ;  /* 0x800000ff0c0d0221 */ /* 0x000fc80000010100 */
[----:B------:R-:W-:-:S04]  /*9530*/  @P0 FFMA R0, R0, R13, R0 ;  /* 0x0000000d00000223 */ /* 0x000fc80000000000 */
[----:B------:R-:W-:Y:S01]  /*9540*/  @P0 FFMA R6, R0, 1.84467440737095516160e+19, RZ ;  /* 0x5f80000000060823 */ /* 0x000fe200000000ff */
[----:B------:R-:W-:Y:S06]  /*9550*/  BRA `(.L_x_130) ;  /* 0x0000000000887947 */ /* 0x000fec0003800000 */
.L_x_129:
[----:B------:R-:W-:-:S04]  /*9560*/  IADD3 R26, R21, -0xfd, RZ ;  /* 0xffffff03151a7810 */ /* 0x000fc80007ffe0ff */
[----:B------:R-:W-:-:S13]  /*9570*/  ISETP.GT.U32.AND P0, PT, R26, 0x1, PT ;  /* 0x000000011a00780c */ /* 0x000fda0003f04070 */
[----:B------:R-:W-:Y:S05]  /*9580*/  @P0 BRA `(.L_x_131) ;  /* 0x0000000000780947 */ /* 0x000fea0003800000 */
[----:B------:R-:W-:Y:S02]  /*9590*/  LOP3.LUT R0, R3, 0x7fffff, RZ, 0xc0, !PT ;  /* 0x007fffff03007812 */ /* 0x000fe400078ec0ff */
[----:B------:R-:W-:Y:S02]  /*95a0*/  MOV R13, 0x3 ;  /* 0x00000003000d7802 */ /* 0x000fe40000000f00 */
[----:B------:R-:W-:Y:S02]  /*95b0*/  LOP3.LUT R0, R0, 0x3f800000, RZ, 0xfc, !PT ;  /* 0x3f80000000007812 */ /* 0x000fe400078efcff */
[----:B------:R-:W-:Y:S02]  /*95c0*/  SHF.L.U32 R13, R13, R26, RZ ;  /* 0x0000001a0d0d7219 */ /* 0x000fe400000006ff */
[----:B------:R-:W1:Y:S02]  /*95d0*/  MUFU.RCP R7, R0 ;  /* 0x0000000000077308 */ /* 0x000e640000001000 */
[----:B-1----:R-:W-:-:S04]  /*95e0*/  FFMA R6, R0, R7, -1 ;  /* 0xbf80000000067423 */ /* 0x002fc80000000007 */
[----:B------:R-:W-:-:S04]  /*95f0*/  FADD.FTZ R6, -R6, -RZ ;  /* 0x800000ff06067221 */ /* 0x000fc80000010100 */
[CCC-:B------:R-:W-:Y:S01]  /*9600*/  FFMA.RM R12, R7.reuse, R6.reuse, R7.reuse ;  /* 0x00000006070c7223 */ /* 0x1c0fe20000004007 */
[----:B------:R-:W-:-:S04]  /*9610*/  FFMA.RP R7, R7, R6, R7 ;  /* 0x0000000607077223 */ /* 0x000fc80000008007 */
[C---:B------:R-:W-:Y:S02]  /*9620*/  LOP3.LUT R6, R12.reuse, 0x7fffff, RZ, 0xc0, !PT ;  /* 0x007fffff0c067812 */ /* 0x040fe400078ec0ff */
[----:B------:R-:W-:Y:S02]  /*9630*/  FSETP.NEU.FTZ.AND P0, PT, R12, R7, PT ;  /* 0x000000070c00720b */ /* 0x000fe40003f1d000 */
[----:B------:R-:W-:Y:S02]  /*9640*/  LOP3.LUT R6, R6, 0x800000, RZ, 0xfc, !PT ;  /* 0x0080000006067812 */ /* 0x000fe400078efcff */
[----:B------:R-:W-:Y:S02]  /*9650*/  SEL R7, RZ, 0xffffffff, !P0 ;  /* 0xffffffffff077807 */ /* 0x000fe40004000000 */
[----:B------:R-:W-:-:S03]  /*9660*/  LOP3.LUT R13, R13, R6, RZ, 0xc0, !PT ;  /* 0x000000060d0d7212 */ /* 0x000fc600078ec0ff */
[----:B------:R-:W-:Y:S01]  /*9670*/  IMAD.MOV R7, RZ, RZ, -R7 ;  /* 0x000000ffff077224 */ /* 0x000fe200078e0a07 */
[----:B------:R-:W-:-:S04]  /*9680*/  SHF.R.U32.HI R13, RZ, R26, R13 ;  /* 0x0000001aff0d7219 */ /* 0x000fc8000001160d */
[----:B------:R-:W-:Y:S02]  /*9690*/  LOP3.LUT P1, RZ, R7, R26, R6, 0xf8, !PT ;  /* 0x0000001a07ff7212 */ /* 0x000fe4000782f806 */
[C---:B------:R-:W-:Y:S02]  /*96a0*/  LOP3.LUT P0, RZ, R13.reuse, 0x1, RZ, 0xc0, !PT ;  /* 0x000000010dff7812 */ /* 0x040fe4000780c0ff */
[----:B------:R-:W-:Y:S02]  /*96b0*/  LOP3.LUT P2, RZ, R13, 0x2, RZ, 0xc0, !PT ;  /* 0x000000020dff7812 */ /* 0x000fe4000784c0ff */
[----:B------:R-:W-:Y:S02]  /*96c0*/  IADD3 R7, R21, -0xfc, RZ ;  /* 0xffffff0415077810 */ /* 0x000fe40007ffe0ff */
[----:B------:R-:W-:Y:S02]  /*96d0*/  PLOP3.LUT P0, PT, P0, P1, P2, 0xe0, 0x0 ;  /* 0x000000000000781c */ /* 0x000fe40000703c20 */
[----:B------:R-:W-:-:S02]  /*96e0*/  LOP3.LUT P1, RZ, R3, 0x7fffff, RZ, 0xc0, !PT ;  /* 0x007fffff03ff7812 */ /* 0x000fc4000782c0ff */
[----:B------:R-:W-:Y:S02]  /*96f0*/  SEL R0, RZ, 0x1, !P0 ;  /* 0x00000001ff007807 */ /* 0x000fe40004000000 */
[----:B------:R-:W-:Y:S02]  /*9700*/  SHF.R.U32.HI R6, RZ, R7, R6 ;  /* 0x00000007ff067219 */ /* 0x000fe40000011606 */
[----:B------:R-:W-:-:S04]  /*9710*/  IADD3 R0, -R0, RZ, RZ ;  /* 0x000000ff00007210 */ /* 0x000fc80007ffe1ff */
[----:B------:R-:W-:-:S13]  /*9720*/  ISETP.GE.AND P0, PT, R0, RZ, PT ;  /* 0x000000ff0000720c */ /* 0x000fda0003f06270 */
[----:B------:R-:W-:-:S05]  /*9730*/  @!P0 IADD3 R6, R6, 0x1, RZ ;  /* 0x0000000106068810 */ /* 0x000fca0007ffe0ff */
[----:B------:R-:W-:-:S05]  /*9740*/  @!P1 IMAD.SHL.U32 R6, R6, 0x2, RZ ;  /* 0x0000000206069824 */ /* 0x000fca00078e00ff */
[----:B------:R-:W-:Y:S01]  /*9750*/  LOP3.LUT R6, R6, 0x80000000, R3, 0xf8, !PT ;  /* 0x8000000006067812 */ /* 0x000fe200078ef803 */
[----:B------:R-:W-:Y:S06]  /*9760*/  BRA `(.L_x_130) ;  /* 0x0000000000047947 */ /* 0x000fec0003800000 */
.L_x_131:
[----:B------:R1:W2:Y:S02]  /*9770*/  MUFU.RCP R6, R3 ;  /* 0x0000000300067308 */ /* 0x0002a40000001000 */
.L_x_130:
[----:B------:R-:W-:Y:S05]  /*9780*/  BSYNC B2 ;  /* 0x0000000000027941 */ /* 0x000fea0003800000 */
.L_x_128:
[----:B--2---:R-:W-:Y:S02]  /*9790*/  MOV R0, R6 ;  /* 0x0000000600007202 */ /* 0x004fe40000000f00 */
[----:B------:R-:W-:Y:S02]  /*97a0*/  MOV R6, R14 ;  /* 0x0000000e00067202 */ /* 0x000fe40000000f00 */
[----:B------:R-:W-:-:S04]  /*97b0*/  MOV R7, 0x0 ;  /* 0x0000000000077802 */ /* 0x000fc80000000f00 */
[----:B-1----:R-:W-:Y:S05]  /*97c0*/  RET.REL.NODEC R6 `(_ZN7cutlass13device_kernelINS_4fmha6kernel28FmhaKernelTmaWarpSpecializedINS1_10collective30FmhaMainloopTmaWarpSpecializedINS_10bfloat16_tEffN4cute5tupleIJNS7_1CILi128EEESA_NS9_ILi64EEEEEENS8_IJiNS9_ILi1EEENS8_IJiiEEEEEESF_SF_NS4_13DefaultFusionEJNS2_6OptionILNS2_3TagE0ENS9_ILb1EEEEENSH_ILSI_2ESJ_EEEEENS4_15FmhaFwdEpilogueIS6_fNS8_IJSB_SB_SA_EEEEENS2_23PersistentTileSchedulerEJSK_SL_EEEEEvNT_6ParamsE) ;  /* 0xffffff68060c7950 */ /* 0x002fea0003c3ffff */
.L_x_132:
[----:B------:R-:W-:-:S00]  /*97d0*/  BRA `(.L_x_132) ;  /* 0xfffffffc00fc7947 */ /* 0x000fc0000383ffff */
[----:B------:R-:W-:-:S00]  /*97e0*/  NOP ;  /* 0x0000000000007918 */ /* 0x000fc00000000000 */
        /* <DEDUP_REMOVED lines=9> */
.L_x_133:


//--------------------- .nv.global.init           --------------------------
	.section	.nv.global.init,"aw",@progbits
.nv.global.init:
	.type		$str$24,@object
	.size		$str$24,($str$25 - $str$24)
$str$24:
        /*0000*/ 	.byte	0x28, 0x61, 0x64, 0x64, 0x72, 0x65, 0x73, 0x73, 0x20, 0x26, 0x20, 0x6d, 0x61, 0x73, 0x6b, 0x29
        /*0010*/ 	.byte	0x20, 0x3d, 0x3d, 0x20, 0x30, 0x00
	.type		$str$25,@object
	.size		$str$25,(__unnamed_1 - $str$25)
$str$25:
        /*0016*/ 	.byte	0x2f, 0x74, 0x6d, 0x70, 0x2f, 0x63, 0x75, 0x74, 0x6c, 0x61, 0x73, 0x73, 0x5f, 0x73, 0x77, 0x65
        /*0026*/ 	.byte	0x65, 0x70, 0x5f, 0x73, 0x72, 0x63, 0x2f, 0x69, 0x6e, 0x63, 0x6c, 0x75, 0x64, 0x65, 0x2f, 0x63
        /*0036*/ 	.byte	0x75, 0x74, 0x65, 0x2f, 0x70, 0x6f, 0x69, 0x6e, 0x74, 0x65, 0x72, 0x5f, 0x66, 0x6c, 0x61, 0x67
        /*0046*/ 	.byte	0x67, 0x65, 0x64, 0x2e, 0x68, 0x70, 0x70, 0x00
	.type		__unnamed_1,@object
	.size		__unnamed_1,(.L_0 - __unnamed_1)
__unnamed_1:
        /*004e*/ 	.byte	0x61, 0x75, 0x74, 0x6f, 0x20, 0x63, 0x75, 0x74, 0x65, 0x3a, 0x3a, 0x61, 0x73, 0x5f, 0x70, 0x6f
        /* <DEDUP_REMOVED lines=27> */
        /*020e*/ 	.byte	0x32, 0x30, 0x34, 0x38, 0x3e, 0x3e, 0x3e, 0x3e, 0x3e, 0x5d, 0x00
.L_0:


//--------------------- .nv.shared._ZN7cutlass13device_kernelINS_4fmha6kernel28FmhaKernelTmaWarpSpecializedINS1_10collective30FmhaMainloopTmaWarpSpecializedINS_10bfloat16_tEffN4cute5tupleIJNS7_1CILi128EEESA_NS9_ILi64EEEEEENS8_IJiNS9_ILi1EEENS8_IJiiEEEEEESF_SF_NS4_13DefaultFusionEJNS2_6OptionILNS2_3TagE0ENS9_ILb1EEEEENSH_ILSI_2ESJ_EEEEENS4_15FmhaFwdEpilogueIS6_fNS8_IJSB_SB_SA_EEEEENS2_23PersistentTileSchedulerEJSK_SL_EEEEEvNT_6ParamsE --------------------------
	.section	.nv.shared._ZN7cutlass13device_kernelINS_4fmha6kernel28FmhaKernelTmaWarpSpecializedINS1_10collective30FmhaMainloopTmaWarpSpecializedINS_10bfloat16_tEffN4cute5tupleIJNS7_1CILi128EEESA_NS9_ILi64EEEEEENS8_IJiNS9_ILi1EEENS8_IJiiEEEEEESF_SF_NS4_13DefaultFusionEJNS2_6OptionILNS2_3TagE0ENS9_ILb1EEEEENSH_ILSI_2ESJ_EEEEENS4_15FmhaFwdEpilogueIS6_fNS8_IJSB_SB_SA_EEEEENS2_23PersistentTileSchedulerEJSK_SL_EEEEEvNT_6ParamsE,"aw",@nobits
	.sectionflags	@""
	.align	16
	.zero		1024


//--------------------- .nv.shared.reserved.0     --------------------------
	.section	.nv.shared.reserved.0,"aw",@nobits
	.weak		__nv_reservedSMEM_offset_0_alias
	.size		__nv_reservedSMEM_offset_0_alias, 0, 0
	.other		__nv_reservedSMEM_offset_0_alias,@"STO_CUDA_RESERVED_SHARED STV_DEFAULT"
__nv_reservedSMEM_offset_0_alias:
	.zero		0


//--------------------- .nv.global                --------------------------
	.section	.nv.global,"aw",@nobits
.nv.global:
	.type		_ZN39_INTERNAL_fb468c47_4_k_cu_334b5cba_31744cute1_E,@object
	.size		_ZN39_INTERNAL_fb468c47_4_k_cu_334b5cba_31744cute1_E,(_ZN39_INTERNAL_fb468c47_4_k_cu_334b5cba_31744cuda3std3__45__cpo6cbeginE - _ZN39_INTERNAL_fb468c47_4_k_cu_334b5cba_31744cute1_E)
_ZN39_INTERNAL_fb468c47_4_k_cu_334b5cba_31744cute1_E:
	.zero		1
	.type		_ZN39_INTERNAL_fb468c47_4_k_cu_334b5cba_31744cuda3std3__45__cpo6cbeginE,@object
	.size		_ZN39_INTERNAL_fb468c47_4_k_cu_334b5cba_31744cuda3std3__45__cpo6cbeginE,(_ZN39_INTERNAL_fb468c47_4_k_cu_334b5cba_31744cuda3std3__48in_placeE - _ZN39_INTERNAL_fb468c47_4_k_cu_334b5cba_31744cuda3std3__45__cpo6cbeginE)
_ZN39_INTERNAL_fb468c47_4_k_cu_334b5cba_31744cuda3std3__45__cpo6cbeginE:
	.zero		1
	.type		_ZN39_INTERNAL_fb468c47_4_k_cu_334b5cba_31744cuda3std3__48in_placeE,@object
	.size		_ZN39_INTERNAL_fb468c47_4_k_cu_334b5cba_31744cuda3std3__48in_placeE,(_ZN39_INTERNAL_fb468c47_4_k_cu_334b5cba_31744cuda3std6ranges3__45__cpo9iter_moveE - _ZN39_INTERNAL_fb468c47_4_k_cu_334b5cba_31744cuda3std3__48in_placeE)
_ZN39_INTERNAL_fb468c47_4_k_cu_334b5cba_31744cuda3std3__48in_placeE:
	.zero		1
	.type		_ZN39_INTERNAL_fb468c47_4_k_cu_334b5cba_31744cuda3std6ranges3__45__cpo9iter_moveE,@object
	.size		_ZN39_INTERNAL_fb468c47_4_k_cu_334b5cba_31744cuda3std6ranges3__45__cpo9iter_moveE,(_ZN39_INTERNAL_fb468c47_4_k_cu_334b5cba_31744cuda3std3__45__cpo5beginE - _ZN39_INTERNAL_fb468c47_4_k_cu_334b5cba_31744cuda3std6ranges3__45__cpo9iter_moveE)
_ZN39_INTERNAL_fb468c47_4_k_cu_334b5cba_31744cuda3std6ranges3__45__cpo9iter_moveE:
	.zero		1
	.type		_ZN39_INTERNAL_fb468c47_4_k_cu_334b5cba_31744cuda3std3__45__cpo5beginE,@object
	.size		_ZN39_INTERNAL_fb468c47_4_k_cu_334b5cba_31744cuda3std3__45__cpo5beginE,(_ZN39_INTERNAL_fb468c47_4_k_cu_334b5cba_31744cuda3std3__441_GLOBAL__N__fb468c47_4_k_cu_334b5cba_31746ignoreE - _ZN39_INTERNAL_fb468c47_4_k_cu_334b5cba_31744cuda3std3__45__cpo5beginE)
_ZN39_INTERNAL_fb468c47_4_k_cu_334b5cba_31744cuda3std3__45__cpo5beginE:
	.zero		1
	.type		_ZN39_INTERNAL_fb468c47_4_k_cu_334b5cba_31744cuda3std3__441_GLOBAL__N__fb468c47_4_k_cu_334b5cba_31746ignoreE,@object
	.size		_ZN39_INTERNAL_fb468c47_4_k_cu_334b5cba_31744cuda3std3__441_GLOBAL__N__fb468c47_4_k_cu_334b5cba_31746ignoreE,(_ZN39_INTERNAL_fb468c47_4_k_cu_334b5cba_31744cute7productE - _ZN39_INTERNAL_fb468c47_4_k_cu_334b5cba_31744cuda3std3__441_GLOBAL__N__fb468c47_4_k_cu_334b5cba_31746ignoreE)
_ZN39_INTERNAL_fb468c47_4_k_cu_334b5cba_31744cuda3std3__441_GLOBAL__N__fb468c47_4_k_cu_334b5cba_31746ignoreE:
	.zero		1
	.type		_ZN39_INTERNAL_fb468c47_4_k_cu_334b5cba_31744cute7productE,@object
	.size		_ZN39_INTERNAL_fb468c47_4_k_cu_334b5cba_31744cute7productE,(_ZN39_INTERNAL_fb468c47_4_k_cu_334b5cba_31744cuda3std3__45__cpo3endE - _ZN39_INTERNAL_fb468c47_4_k_cu_334b5cba_31744cute7productE)
_ZN39_INTERNAL_fb468c47_4_k_cu_334b5cba_31744cute7productE:
	.zero		1
	.type		_ZN39_INTERNAL_fb468c47_4_k_cu_334b5cba_31744cuda3std3__45__cpo3endE,@object
	.size		_ZN39_INTERNAL_fb468c47_4_k_cu_334b5cba_31744cuda3std3__45__cpo3endE,(_ZN39_INTERNAL_fb468c47_4_k_cu_334b5cba_31744cuda3std3__419piecewise_constructE - _ZN39_INTERNAL_fb468c47_4_k_cu_334b5cba_31744cuda3std3__45__cpo3endE)
_ZN39_INTERNAL_fb468c47_4_k_cu_334b5cba_31744cuda3std3__45__cpo3endE:
	.zero		1
	.type		_ZN39_INTERNAL_fb468c47_4_k_cu_334b5cba_31744cuda3std3__419piecewise_constructE,@object
	.size		_ZN39_INTERNAL_fb468c47_4_k_cu_334b5cba_31744cuda3std3__419piecewise_constructE,(_ZN39_INTERNAL_fb468c47_4_k_cu_334b5cba_31744cuda3std3__45__cpo4cendE - _ZN39_INTERNAL_fb468c47_4_k_cu_334b5cba_31744cuda3std3__419piecewise_constructE)
_ZN39_INTERNAL_fb468c47_4_k_cu_334b5cba_31744cuda3std3__419piecewise_constructE:
	.zero		1
	.type		_ZN39_INTERNAL_fb468c47_4_k_cu_334b5cba_31744cuda3std3__45__cpo4cendE,@object
	.size		_ZN39_INTERNAL_fb468c47_4_k_cu_334b5cba_31744cuda3std3__45__cpo4cendE,(_ZN39_INTERNAL_fb468c47_4_k_cu_334b5cba_31744cuda3std6ranges3__45__cpo4swapE - _ZN39_INTERNAL_fb468c47_4_k_cu_334b5cba_31744cuda3std3__45__cpo4cendE)
_ZN39_INTERNAL_fb468c47_4_k_cu_334b5cba_31744cuda3std3__45__cpo4cendE:
	.zero		1
	.type		_ZN39_INTERNAL_fb468c47_4_k_cu_334b5cba_31744cuda3std6ranges3__45__cpo4swapE,@object
	.size		_ZN39_INTERNAL_fb468c47_4_k_cu_334b5cba_31744cuda3std6ranges3__45__cpo4swapE,(.L_8 - _ZN39_INTERNAL_fb468c47_4_k_cu_334b5cba_31744cuda3std6ranges3__45__cpo4swapE)
_ZN39_INTERNAL_fb468c47_4_k_cu_334b5cba_31744cuda3std6ranges3__45__cpo4swapE:
	.zero		1
.L_8:


//--------------------- .nv.constant0._ZN7cutlass13device_kernelINS_4fmha6kernel28FmhaKernelTmaWarpSpecializedINS1_10collective30FmhaMainloopTmaWarpSpecializedINS_10bfloat16_tEffN4cute5tupleIJNS7_1CILi128EEESA_NS9_ILi64EEEEEENS8_IJiNS9_ILi1EEENS8_IJiiEEEEEESF_SF_NS4_13DefaultFusionEJNS2_6OptionILNS2_3TagE0ENS9_ILb1EEEEENSH_ILSI_2ESJ_EEEEENS4_15FmhaFwdEpilogueIS6_fNS8_IJSB_SB_SA_EEEEENS2_23PersistentTileSchedulerEJSK_SL_EEEEEvNT_6ParamsE --------------------------
	.section	.nv.constant0._ZN7cutlass13device_kernelINS_4fmha6kernel28FmhaKernelTmaWarpSpecializedINS1_10collective30FmhaMainloopTmaWarpSpecializedINS_10bfloat16_tEffN4cute5tupleIJNS7_1CILi128EEESA_NS9_ILi64EEEEEENS8_IJiNS9_ILi1EEENS8_IJiiEEEEEESF_SF_NS4_13DefaultFusionEJNS2_6OptionILNS2_3TagE0ENS9_ILb1EEEEENSH_ILSI_2ESJ_EEEEENS4_15FmhaFwdEpilogueIS6_fNS8_IJSB_SB_SA_EEEEENS2_23PersistentTileSchedulerEJSK_SL_EEEEEvNT_6ParamsE,"a",@progbits
	.sectionflags	@""
	.align	4
.nv.constant0._ZN7cutlass13device_kernelINS_4fmha6kernel28FmhaKernelTmaWarpSpecializedINS1_10collective30FmhaMainloopTmaWarpSpecializedINS_10bfloat16_tEffN4cute5tupleIJNS7_1CILi128EEESA_NS9_ILi64EEEEEENS8_IJiNS9_ILi1EEENS8_IJiiEEEEEESF_SF_NS4_13DefaultFusionEJNS2_6OptionILNS2_3TagE0ENS9_ILb1EEEEENSH_ILSI_2ESJ_EEEEENS4_15FmhaFwdEpilogueIS6_fNS8_IJSB_SB_SA_EEEEENS2_23PersistentTileSchedulerEJSK_SL_EEEEEvNT_6ParamsE:
	.zero		2688


//--------------------- SYMBOLS --------------------------

	.type		.nv.reservedSmem.offset0,@object
	.size		.nv.reservedSmem.offset0,0x4
	.type		__assertfail,@function
